// auto-generated by cutlass_sweep.gemm — config: {"arch": "sm_100", "cluster_m": 2, "cluster_n": 1, "dtype": "e5m2", "stages": 0, "tile_k": 64, "tile_m": 256, "tile_n": 256}
#include "cutlass/cutlass.h"
#include "cutlass/gemm/collective/collective_builder.hpp"
#include "cutlass/gemm/device/gemm_universal_adapter.h"
#include "cutlass/gemm/kernel/gemm_universal.hpp"
#include "cutlass/epilogue/collective/collective_builder.hpp"

using ElemA = cutlass::float_e5m2_t;
using ElemB = cutlass::float_e5m2_t;
using ElemCD = cutlass::float_e5m2_t;
using Acc  = float;
using TileShape    = cute::Shape<cute::_256, cute::_256, cute::_64>;
using ClusterShape = cute::Shape<cute::_2, cute::_1, cute::_1>;

using CollectiveEpilogue = typename cutlass::epilogue::collective::CollectiveBuilder<
    cutlass::arch::Sm100, cutlass::arch::OpClassTensorOp,
    TileShape, ClusterShape,
    cutlass::epilogue::collective::EpilogueTileAuto,
    Acc, Acc,
    ElemCD, cutlass::layout::RowMajor, 128 / cutlass::sizeof_bits<ElemCD>::value,
    ElemCD, cutlass::layout::RowMajor, 128 / cutlass::sizeof_bits<ElemCD>::value,
    cutlass::epilogue::collective::EpilogueScheduleAuto
  >::CollectiveOp;

using CollectiveMainloop = typename cutlass::gemm::collective::CollectiveBuilder<
    cutlass::arch::Sm100, cutlass::arch::OpClassTensorOp,
    ElemA, cutlass::layout::RowMajor, 128 / cutlass::sizeof_bits<ElemA>::value,
    ElemB, cutlass::layout::ColumnMajor, 128 / cutlass::sizeof_bits<ElemB>::value,
    Acc,
    TileShape, ClusterShape,
    cutlass::gemm::collective::StageCountAutoCarveout<static_cast<int>(sizeof(typename CollectiveEpilogue::SharedStorage))>,
    cutlass::gemm::collective::KernelScheduleAuto
  >::CollectiveOp;

using GemmKernel = cutlass::gemm::kernel::GemmUniversal<
    cute::Shape<int,int,int,int>,
    CollectiveMainloop,
    CollectiveEpilogue
>;
using Gemm = cutlass::gemm::device::GemmUniversalAdapter<GemmKernel>;

// Force the device kernel symbol into the cubin without needing a host main.
auto* _anchor = &cutlass::device_kernel<GemmKernel>;


// ===== COMPILED SASS (sm_100a) =====

	.target	sm_100a

	.elftype	@"ET_EXEC"


//--------------------- .note.nv.tkinfo           --------------------------
	.section	.note.nv.tkinfo,"",@"SHT_NOTE"
	.sectionflags	@"SHF_NOTE_NV_TKINFO"
	.tkinfo
        /*0018*/ 	.word	0x00000002
        /*0030*/ 	.string	""
        /*0030*/ 	.string	"ptxas"
        /*0030*/ 	.string	"Cuda compilation tools, release 13.0, V13.0.88"
        /*0030*/ 	.string	"Build cuda_13.0.r13.0/compiler.36424714_0"
        /*0030*/ 	.string	"-arch sm_100a -m 64 "



//--------------------- .note.nv.cuinfo           --------------------------
	.section	.note.nv.cuinfo,"",@"SHT_NOTE"
	.sectionflags	@"SHF_NOTE_NV_CUINFO"
        /*0018*/ 	.short	0x0002
        /*001a*/ 	.short	0x0064
        /*001c*/ 	.short	0x0082
	.zero		2


//--------------------- .nv.info                  --------------------------
	.section	.nv.info,"",@"SHT_CUDA_INFO"
	.align	4


	//----- nvinfo : EIATTR_REGCOUNT
	.align		4
        /*0000*/ 	.byte	0x04, 0x2f
        /*0002*/ 	.short	(.L_20 - .L_19)
	.align		4
.L_19:
        /*0004*/ 	.word	index@(_ZN7cutlass13device_kernelINS_4gemm6kernel13GemmUniversalIN4cute5tupleIJiiiiEEENS1_10collective13CollectiveMmaINS1_35MainloopSm100TmaUmmaWarpSpecializedILi11ELi2ELi2ENS5_IJNS4_1CILi2EEENSA_ILi1EEESC_EEEEENS5_IJNSA_ILi256EEESF_NSA_ILi64EEEEEENS_12float_e5m2_tENS5_IJlSC_lEEESI_SJ_NS4_8TiledMMAINS4_8MMA_AtomIJNS4_10MMA_TraitsINS4_25SM100_MMA_F8F6F4_2x1SM_SSEJSI_SI_fSF_SF_NS4_17integral_constantINS4_4UMMA5MajorELSQ_0EEESR_NSO_INSP_7ScaleInELSS_0EEEST_EEEEEENS4_6LayoutINS5_IJSC_SC_SC_EEENS5_IJNSA_ILi0EEESY_SY_EEEEENS5_IJNS4_10UnderscoreES11_S11_EEEEENS4_18SM100_TMA_2SM_LOADENS4_14ComposedLayoutINS4_7SwizzleILi2ELi4ELi3EEENS4_18smem_ptr_flag_bitsILi8EEENSW_INS5_IJNSA_ILi8EEESG_EEENS5_IJSG_SC_EEEEEEEvNS4_8identityES14_S1E_vS1F_EENS_8epilogue10collective18CollectiveEpilogueINS1H_23Sm100TmaWarpSpecializedILi4ELi2ELi64ELb0ELb0EEEJNS5_IJNSA_ILi128EEESF_SG_EEENS5_IJNSW_IS1M_SC_EENSW_ISG_SC_EEEEESI_SJ_SI_SJ_NS1H_6fusion15FusionCallbacksIS1L_NS1R_17LinearCombinationISI_fSI_fLNS_15FloatRoundStyleE2EEES1N_S1Q_JEEENS4_5SM1004TMEM4LOAD26SM100_TMEM_LOAD_32dp32b64xENS4_13SM90_TMA_LOADES1E_NS4_39AutoVectorizingCopyWithAssumedAlignmentILi128EEENS4_14SM90_TMA_STOREES1E_S23_S23_EEEvvEEEEvNT_6ParamsE)
        /*0008*/ 	.word	0x000000de


	//----- nvinfo : EIATTR_FRAME_SIZE
	.align		4
.L_20:
        /*000c*/ 	.byte	0x04, 0x11
        /*000e*/ 	.short	(.L_22 - .L_21)
	.align		4
.L_21:
        /*0010*/ 	.word	index@($__internal_2_$__cuda_sm10x_tcgen05_guardrail_trap_unallocated_columns_being_dealloced)
        /*0014*/ 	.word	0x00000000


	//----- nvinfo : EIATTR_FRAME_SIZE
	.align		4
.L_22:
        /*0018*/ 	.byte	0x04, 0x11
        /*001a*/ 	.short	(.L_24 - .L_23)
	.align		4
.L_23:
        /*001c*/ 	.word	index@($__internal_1_$__cuda_sm10x_tcgen05_guardrail_trap_phase_invalid_during_alloc)
        /*0020*/ 	.word	0x00000000


	//----- nvinfo : EIATTR_FRAME_SIZE
	.align		4
.L_24:
        /*0024*/ 	.byte	0x04, 0x11
        /*0026*/ 	.short	(.L_26 - .L_25)
	.align		4
.L_25:
        /*0028*/ 	.word	index@($__internal_0_$__cuda_sm10x_tcgen05_guardrail_trap_col_being_dealloced_not_returned_by_alloc)
        /*002c*/ 	.word	0x00000000


	//----- nvinfo : EIATTR_FRAME_SIZE
	.align		4
.L_26:
        /*0030*/ 	.byte	0x04, 0x11
        /*0032*/ 	.short	(.L_28 - .L_27)
	.align		4
.L_27:
        /*0034*/ 	.word	index@(_ZN7cutlass13device_kernelINS_4gemm6kernel13GemmUniversalIN4cute5tupleIJiiiiEEENS1_10collective13CollectiveMmaINS1_35MainloopSm100TmaUmmaWarpSpecializedILi11ELi2ELi2ENS5_IJNS4_1CILi2EEENSA_ILi1EEESC_EEEEENS5_IJNSA_ILi256EEESF_NSA_ILi64EEEEEENS_12float_e5m2_tENS5_IJlSC_lEEESI_SJ_NS4_8TiledMMAINS4_8MMA_AtomIJNS4_10MMA_TraitsINS4_25SM100_MMA_F8F6F4_2x1SM_SSEJSI_SI_fSF_SF_NS4_17integral_constantINS4_4UMMA5MajorELSQ_0EEESR_NSO_INSP_7ScaleInELSS_0EEEST_EEEEEENS4_6LayoutINS5_IJSC_SC_SC_EEENS5_IJNSA_ILi0EEESY_SY_EEEEENS5_IJNS4_10UnderscoreES11_S11_EEEEENS4_18SM100_TMA_2SM_LOADENS4_14ComposedLayoutINS4_7SwizzleILi2ELi4ELi3EEENS4_18smem_ptr_flag_bitsILi8EEENSW_INS5_IJNSA_ILi8EEESG_EEENS5_IJSG_SC_EEEEEEEvNS4_8identityES14_S1E_vS1F_EENS_8epilogue10collective18CollectiveEpilogueINS1H_23Sm100TmaWarpSpecializedILi4ELi2ELi64ELb0ELb0EEEJNS5_IJNSA_ILi128EEESF_SG_EEENS5_IJNSW_IS1M_SC_EENSW_ISG_SC_EEEEESI_SJ_SI_SJ_NS1H_6fusion15FusionCallbacksIS1L_NS1R_17LinearCombinationISI_fSI_fLNS_15FloatRoundStyleE2EEES1N_S1Q_JEEENS4_5SM1004TMEM4LOAD26SM100_TMEM_LOAD_32dp32b64xENS4_13SM90_TMA_LOADES1E_NS4_39AutoVectorizingCopyWithAssumedAlignmentILi128EEENS4_14SM90_TMA_STOREES1E_S23_S23_EEEvvEEEEvNT_6ParamsE)
        /*0038*/ 	.word	0x00000000


	//----- nvinfo : EIATTR_MIN_STACK_SIZE
	.align		4
.L_28:
        /*003c*/ 	.byte	0x04, 0x12
        /*003e*/ 	.short	(.L_30 - .L_29)
	.align		4
.L_29:
        /*0040*/ 	.word	index@(_ZN7cutlass13device_kernelINS_4gemm6kernel13GemmUniversalIN4cute5tupleIJiiiiEEENS1_10collective13CollectiveMmaINS1_35MainloopSm100TmaUmmaWarpSpecializedILi11ELi2ELi2ENS5_IJNS4_1CILi2EEENSA_ILi1EEESC_EEEEENS5_IJNSA_ILi256EEESF_NSA_ILi64EEEEEENS_12float_e5m2_tENS5_IJlSC_lEEESI_SJ_NS4_8TiledMMAINS4_8MMA_AtomIJNS4_10MMA_TraitsINS4_25SM100_MMA_F8F6F4_2x1SM_SSEJSI_SI_fSF_SF_NS4_17integral_constantINS4_4UMMA5MajorELSQ_0EEESR_NSO_INSP_7ScaleInELSS_0EEEST_EEEEEENS4_6LayoutINS5_IJSC_SC_SC_EEENS5_IJNSA_ILi0EEESY_SY_EEEEENS5_IJNS4_10UnderscoreES11_S11_EEEEENS4_18SM100_TMA_2SM_LOADENS4_14ComposedLayoutINS4_7SwizzleILi2ELi4ELi3EEENS4_18smem_ptr_flag_bitsILi8EEENSW_INS5_IJNSA_ILi8EEESG_EEENS5_IJSG_SC_EEEEEEEvNS4_8identityES14_S1E_vS1F_EENS_8epilogue10collective18CollectiveEpilogueINS1H_23Sm100TmaWarpSpecializedILi4ELi2ELi64ELb0ELb0EEEJNS5_IJNSA_ILi128EEESF_SG_EEENS5_IJNSW_IS1M_SC_EENSW_ISG_SC_EEEEESI_SJ_SI_SJ_NS1H_6fusion15FusionCallbacksIS1L_NS1R_17LinearCombinationISI_fSI_fLNS_15FloatRoundStyleE2EEES1N_S1Q_JEEENS4_5SM1004TMEM4LOAD26SM100_TMEM_LOAD_32dp32b64xENS4_13SM90_TMA_LOADES1E_NS4_39AutoVectorizingCopyWithAssumedAlignmentILi128EEENS4_14SM90_TMA_STOREES1E_S23_S23_EEEvvEEEEvNT_6ParamsE)
        /*0044*/ 	.word	0x00000000
.L_30:


//--------------------- .nv.compat                --------------------------
	.section	.nv.compat,"",@"SHT_CUDA_COMPAT_INFO"
	.align	4
        /*0000*/ 	.byte	0x02, 0x09, 0x01, 0x00, 0x02, 0x02, 0x02, 0x00, 0x02, 0x05, 0x05, 0x00, 0x03, 0x07, 0x01, 0x01
        /*0010*/ 	.byte	0x02, 0x03, 0x01, 0x00, 0x02, 0x06, 0x01, 0x00, 0x04, 0x0b, 0x08, 0x00, 0x09, 0x00, 0x00, 0x00
        /*0020*/ 	.byte	0x00, 0x00, 0x00, 0x00


//--------------------- .nv.info._ZN7cutlass13device_kernelINS_4gemm6kernel13GemmUniversalIN4cute5tupleIJiiiiEEENS1_10collective13CollectiveMmaINS1_35MainloopSm100TmaUmmaWarpSpecializedILi11ELi2ELi2ENS5_IJNS4_1CILi2EEENSA_ILi1EEESC_EEEEENS5_IJNSA_ILi256EEESF_NSA_ILi64EEEEEENS_12float_e5m2_tENS5_IJlSC_lEEESI_SJ_NS4_8TiledMMAINS4_8MMA_AtomIJNS4_10MMA_TraitsINS4_25SM100_MMA_F8F6F4_2x1SM_SSEJSI_SI_fSF_SF_NS4_17integral_constantINS4_4UMMA5MajorELSQ_0EEESR_NSO_INSP_7ScaleInELSS_0EEEST_EEEEEENS4_6LayoutINS5_IJSC_SC_SC_EEENS5_IJNSA_ILi0EEESY_SY_EEEEENS5_IJNS4_10UnderscoreES11_S11_EEEEENS4_18SM100_TMA_2SM_LOADENS4_14ComposedLayoutINS4_7SwizzleILi2ELi4ELi3EEENS4_18smem_ptr_flag_bitsILi8EEENSW_INS5_IJNSA_ILi8EEESG_EEENS5_IJSG_SC_EEEEEEEvNS4_8identityES14_S1E_vS1F_EENS_8epilogue10collective18CollectiveEpilogueINS1H_23Sm100TmaWarpSpecializedILi4ELi2ELi64ELb0ELb0EEEJNS5_IJNSA_ILi128EEESF_SG_EEENS5_IJNSW_IS1M_SC_EENSW_ISG_SC_EEEEESI_SJ_SI_SJ_NS1H_6fusion15FusionCallbacksIS1L_NS1R_17LinearCombinationISI_fSI_fLNS_15FloatRoundStyleE2EEES1N_S1Q_JEEENS4_5SM1004TMEM4LOAD26SM100_TMEM_LOAD_32dp32b64xENS4_13SM90_TMA_LOADES1E_NS4_39AutoVectorizingCopyWithAssumedAlignmentILi128EEENS4_14SM90_TMA_STOREES1E_S23_S23_EEEvvEEEEvNT_6ParamsE --------------------------
	.section	.nv.info._ZN7cutlass13device_kernelINS_4gemm6kernel13GemmUniversalIN4cute5tupleIJiiiiEEENS1_10collective13CollectiveMmaINS1_35MainloopSm100TmaUmmaWarpSpecializedILi11ELi2ELi2ENS5_IJNS4_1CILi2EEENSA_ILi1EEESC_EEEEENS5_IJNSA_ILi256EEESF_NSA_ILi64EEEEEENS_12float_e5m2_tENS5_IJlSC_lEEESI_SJ_NS4_8TiledMMAINS4_8MMA_AtomIJNS4_10MMA_TraitsINS4_25SM100_MMA_F8F6F4_2x1SM_SSEJSI_SI_fSF_SF_NS4_17integral_constantINS4_4UMMA5MajorELSQ_0EEESR_NSO_INSP_7ScaleInELSS_0EEEST_EEEEEENS4_6LayoutINS5_IJSC_SC_SC_EEENS5_IJNSA_ILi0EEESY_SY_EEEEENS5_IJNS4_10UnderscoreES11_S11_EEEEENS4_18SM100_TMA_2SM_LOADENS4_14ComposedLayoutINS4_7SwizzleILi2ELi4ELi3EEENS4_18smem_ptr_flag_bitsILi8EEENSW_INS5_IJNSA_ILi8EEESG_EEENS5_IJSG_SC_EEEEEEEvNS4_8identityES14_S1E_vS1F_EENS_8epilogue10collective18CollectiveEpilogueINS1H_23Sm100TmaWarpSpecializedILi4ELi2ELi64ELb0ELb0EEEJNS5_IJNSA_ILi128EEESF_SG_EEENS5_IJNSW_IS1M_SC_EENSW_ISG_SC_EEEEESI_SJ_SI_SJ_NS1H_6fusion15FusionCallbacksIS1L_NS1R_17LinearCombinationISI_fSI_fLNS_15FloatRoundStyleE2EEES1N_S1Q_JEEENS4_5SM1004TMEM4LOAD26SM100_TMEM_LOAD_32dp32b64xENS4_13SM90_TMA_LOADES1E_NS4_39AutoVectorizingCopyWithAssumedAlignmentILi128EEENS4_14SM90_TMA_STOREES1E_S23_S23_EEEvvEEEEvNT_6ParamsE,"",@"SHT_CUDA_INFO"
	.sectionflags	@""
	.align	4


	//----- nvinfo : EIATTR_CUDA_API_VERSION
	.align		4
        /*0000*/ 	.byte	0x04, 0x37
        /*0002*/ 	.short	(.L_32 - .L_31)
.L_31:
        /*0004*/ 	.word	0x00000082


	//----- nvinfo : EIATTR_KPARAM_INFO
	.align		4
.L_32:
        /*0008*/ 	.byte	0x04, 0x17
        /*000a*/ 	.short	(.L_34 - .L_33)
.L_33:
        /*000c*/ 	.word	0x00000000
        /*0010*/ 	.short	0x0000
        /*0012*/ 	.short	0x0000
        /*0014*/ 	.byte	0x00, 0xf0, 0x01, 0x20


	//----- nvinfo : EIATTR_AT_ENTRY_FRAGMENTS
	.align		4
.L_34:
        /*0018*/ 	.byte	0x04, 0x4f
        /*001a*/ 	.short	(.L_36 - .L_35)


	//   ....[0]....
.L_35:
        /*001c*/ 	.word	0x00000007


	//----- nvinfo : EIATTR_RESERVED_SMEM_USED
	.align		4
.L_36:
        /*0020*/ 	.byte	0x01, 0x41
	.zero		2


	//----- nvinfo : EIATTR_SPARSE_MMA_MASK
	.align		4
        /*0024*/ 	.byte	0x03, 0x50
        /*0026*/ 	.short	0x0000


	//----- nvinfo : EIATTR_TCGEN05_2CTA_USED
	.align		4
        /*0028*/ 	.byte	0x01, 0x52
	.zero		2


	//----- nvinfo : EIATTR_MAXREG_COUNT
	.align		4
        /*002c*/ 	.byte	0x03, 0x1b
        /*002e*/ 	.short	0x00ff


	//----- nvinfo : EIATTR_NUM_BARRIERS
	.align		4
        /*0030*/ 	.byte	0x02, 0x4c
        /*0032*/ 	.byte	0x07
	.zero		1


	//----- nvinfo : EIATTR_EXTERNS
	.align		4
        /*0034*/ 	.byte	0x04, 0x0f
        /*0036*/ 	.short	(.L_38 - .L_37)


	//   ....[0]....
	.align		4
.L_37:
        /*0038*/ 	.word	index@(__assertfail)


	//----- nvinfo : EIATTR_MERCURY_ISA_VERSION
	.align		4
.L_38:
        /*003c*/ 	.byte	0x03, 0x5f
        /*003e*/ 	.short	0x0101


	//----- nvinfo : EIATTR_INT_WARP_WIDE_INSTR_OFFSETS
	.align		4
        /*0040*/ 	.byte	0x04, 0x31
        /*0042*/ 	.short	(.L_40 - .L_39)


	//   ....[0]....
.L_39:
        /*0044*/ 	.word	0x00000de0


	//   ....[1]....
        /*0048*/ 	.word	0x00000e80


	//   ....[2]....
        /*004c*/ 	.word	0x000021a0


	//   ....[3]....
        /*0050*/ 	.word	0x00004270


	//   ....[4]....
        /*0054*/ 	.word	0x00004290


	//   ....[5]....
        /*0058*/ 	.word	0x000042c0


	//   ....[6]....
        /*005c*/ 	.word	0x00004c00


	//   ....[7]....
        /*0060*/ 	.word	0x00004c70


	//   ....[8]....
        /*0064*/ 	.word	0x00004d50


	//   ....[9]....
        /*0068*/ 	.word	0x00004dd0


	//   ....[10]....
        /*006c*/ 	.word	0x00004ee0


	//   ....[11]....
        /*0070*/ 	.word	0x00004f70


	//   ....[12]....
        /*0074*/ 	.word	0x00005150


	//   ....[13]....
        /*0078*/ 	.word	0x000052b0


	//----- nvinfo : EIATTR_COOP_GROUP_MASK_REGIDS
	.align		4
.L_40:
        /*007c*/ 	.byte	0x04, 0x29
        /*007e*/ 	.short	(.L_42 - .L_41)


	//   ....[0]....
.L_41:
        /*0080*/ 	.word	0xffffffff


	//   ....[1]....
        /*0084*/ 	.word	0xffffffff


	//   ....[2]....
        /*0088*/ 	.word	0xffffffff


	//   ....[3]....
        /*008c*/ 	.word	0xffffffff


	//   ....[4]....
        /*0090*/ 	.word	0xffffffff


	//   ....[5]....
        /*0094*/ 	.word	0xffffffff


	//   ....[6]....
        /*0098*/ 	.word	0xffffffff


	//   ....[7]....
        /*009c*/ 	.word	0xffffffff


	//   ....[8]....
        /*00a0*/ 	.word	0xffffffff


	//   ....[9]....
        /*00a4*/ 	.word	0xffffffff


	//   ....[10]....
        /*00a8*/ 	.word	0xffffffff


	//   ....[11]....
        /*00ac*/ 	.word	0xffffffff


	//   ....[12]....
        /*00b0*/ 	.word	0xffffffff


	//   ....[13]....
        /*00b4*/ 	.word	0xffffffff


	//----- nvinfo : EIATTR_COOP_GROUP_INSTR_OFFSETS
	.align		4
.L_42:
        /*00b8*/ 	.byte	0x04, 0x28
        /*00ba*/ 	.short	(.L_44 - .L_43)


	//   ....[0]....
.L_43:
        /*00bc*/ 	.word	0x000000c0


	//   ....[1]....
        /*00c0*/ 	.word	0x00000500


	//   ....[2]....
        /*00c4*/ 	.word	0x00000790


	//   ....[3]....
        /*00c8*/ 	.word	0x00000920


	//   ....[4]....
        /*00cc*/ 	.word	0x00000a10


	//   ....[5]....
        /*00d0*/ 	.word	0x00000b70


	//   ....[6]....
        /*00d4*/ 	.word	0x00000cc0


	//   ....[7]....
        /*00d8*/ 	.word	0x00000f00


	//   ....[8]....
        /*00dc*/ 	.word	0x00002080


	//   ....[9]....
        /*00e0*/ 	.word	0x00003250


	//   ....[10]....
        /*00e4*/ 	.word	0x00003720


	//   ....[11]....
        /*00e8*/ 	.word	0x00003750


	//   ....[12]....
        /*00ec*/ 	.word	0x00004170


	//   ....[13]....
        /*00f0*/ 	.word	0x00004380


	//----- nvinfo : EIATTR_VRC_CTA_INIT_COUNT
	.align		4
.L_44:
        /*00f4*/ 	.byte	0x02, 0x4a
        /*00f6*/ 	.byte	0x80
	.zero		1


	//----- nvinfo : EIATTR_SYSCALL_OFFSETS
	.align		4
        /*00f8*/ 	.byte	0x04, 0x46
        /*00fa*/ 	.short	(.L_46 - .L_45)


	//   ....[0]....
.L_45:
        /*00fc*/ 	.word	0x00005d20


	//   ....[1]....
        /*0100*/ 	.word	0x00005e60


	//   ....[2]....
        /*0104*/ 	.word	0x000066c0


	//   ....[3]....
        /*0108*/ 	.word	0x00007ce0


	//   ....[4]....
        /*010c*/ 	.word	0x00009290


	//   ....[5]....
        /*0110*/ 	.word	0x0000a860


	//----- nvinfo : EIATTR_MBARRIER_INSTR_OFFSETS
	.align		4
.L_46:
        /*0114*/ 	.byte	0x04, 0x39
        /*0116*/ 	.short	(.L_48 - .L_47)


	//   ....[0]....
.L_47:
        /*0118*/ 	.word	0x00000610
        /*011c*/ 	.word	0x000000ff
        /*0120*/ 	.word	0x00000000
        /*0124*/ 	.short	0x0100
        /*0126*/ 	.byte	0x08
	.zero		1


	//   ....[1]....
        /*0128*/ 	.word	0x00000620
        /*012c*/ 	.word	0x000000ff
        /*0130*/ 	.word	0x00000058
        /*0134*/ 	.short	0x0100
        /*0136*/ 	.byte	0x08
	.zero		1


	//   ....[2]....
        /*0138*/ 	.word	0x00000630
        /*013c*/ 	.word	0x000000ff
        /*0140*/ 	.word	0x00000008
        /*0144*/ 	.short	0x0100
        /*0146*/ 	.byte	0x08
	.zero		1


	//   ....[3]....
        /*0148*/ 	.word	0x00000640
        /*014c*/ 	.word	0x000000ff
        /*0150*/ 	.word	0x00000060
        /*0154*/ 	.short	0x0100
        /*0156*/ 	.byte	0x08
	.zero		1


	//   ....[4]....
        /*0158*/ 	.word	0x00000650
        /*015c*/ 	.word	0x000000ff
        /*0160*/ 	.word	0x00000010
        /*0164*/ 	.short	0x0100
        /*0166*/ 	.byte	0x08
	.zero		1


	//   ....[5]....
        /*0168*/ 	.word	0x00000660
        /*016c*/ 	.word	0x000000ff
        /*0170*/ 	.word	0x00000068
        /*0174*/ 	.short	0x0100
        /*0176*/ 	.byte	0x08
	.zero		1


	//   ....[6]....
        /*0178*/ 	.word	0x00000670
        /*017c*/ 	.word	0x000000ff
        /*0180*/ 	.word	0x00000018
        /*0184*/ 	.short	0x0100
        /*0186*/ 	.byte	0x08
	.zero		1


	//   ....[7]....
        /*0188*/ 	.word	0x00000680
        /*018c*/ 	.word	0x000000ff
        /*0190*/ 	.word	0x00000070
        /*0194*/ 	.short	0x0100
        /*0196*/ 	.byte	0x08
	.zero		1


	//   ....[8]....
        /*0198*/ 	.word	0x00000690
        /*019c*/ 	.word	0x000000ff
        /*01a0*/ 	.word	0x00000020
        /*01a4*/ 	.short	0x0100
        /*01a6*/ 	.byte	0x08
	.zero		1


	//   ....[9]....
        /*01a8*/ 	.word	0x000006a0
        /*01ac*/ 	.word	0x000000ff
        /*01b0*/ 	.word	0x00000078
        /*01b4*/ 	.short	0x0100
        /*01b6*/ 	.byte	0x08
	.zero		1


	//   ....[10]....
        /*01b8*/ 	.word	0x000006b0
        /*01bc*/ 	.word	0x000000ff
        /*01c0*/ 	.word	0x00000028
        /*01c4*/ 	.short	0x0100
        /*01c6*/ 	.byte	0x08
	.zero		1


	//   ....[11]....
        /*01c8*/ 	.word	0x000006c0
        /*01cc*/ 	.word	0x000000ff
        /*01d0*/ 	.word	0x00000080
        /*01d4*/ 	.short	0x0100
        /*01d6*/ 	.byte	0x08
	.zero		1


	//   ....[12]....
        /*01d8*/ 	.word	0x000006d0
        /*01dc*/ 	.word	0x000000ff
        /*01e0*/ 	.word	0x00000030
        /*01e4*/ 	.short	0x0100
        /*01e6*/ 	.byte	0x08
	.zero		1


	//   ....[13]....
        /*01e8*/ 	.word	0x000006e0
        /*01ec*/ 	.word	0x000000ff
        /*01f0*/ 	.word	0x00000088
        /*01f4*/ 	.short	0x0100
        /*01f6*/ 	.byte	0x08
	.zero		1


	//   ....[14]....
        /*01f8*/ 	.word	0x000006f0
        /*01fc*/ 	.word	0x000000ff
        /*0200*/ 	.word	0x00000038
        /*0204*/ 	.short	0x0100
        /*0206*/ 	.byte	0x08
	.zero		1


	//   ....[15]....
        /*0208*/ 	.word	0x00000700
        /*020c*/ 	.word	0x000000ff
        /*0210*/ 	.word	0x00000090
        /*0214*/ 	.short	0x0100
        /*0216*/ 	.byte	0x08
	.zero		1


	//   ....[16]....
        /*0218*/ 	.word	0x00000710
        /*021c*/ 	.word	0x000000ff
        /*0220*/ 	.word	0x00000040
        /*0224*/ 	.short	0x0100
        /*0226*/ 	.byte	0x08
	.zero		1


	//   ....[17]....
        /*0228*/ 	.word	0x00000720
        /*022c*/ 	.word	0x000000ff
        /*0230*/ 	.word	0x00000098
        /*0234*/ 	.short	0x0100
        /*0236*/ 	.byte	0x08
	.zero		1


	//   ....[18]....
        /*0238*/ 	.word	0x00000730
        /*023c*/ 	.word	0x000000ff
        /*0240*/ 	.word	0x00000048
        /*0244*/ 	.short	0x0100
        /*0246*/ 	.byte	0x08
	.zero		1


	//   ....[19]....
        /*0248*/ 	.word	0x00000740
        /*024c*/ 	.word	0x000000ff
        /*0250*/ 	.word	0x000000a0
        /*0254*/ 	.short	0x0100
        /*0256*/ 	.byte	0x08
	.zero		1


	//   ....[20]....
        /*0258*/ 	.word	0x00000750
        /*025c*/ 	.word	0x000000ff
        /*0260*/ 	.word	0x00000050
        /*0264*/ 	.short	0x0100
        /*0266*/ 	.byte	0x08
	.zero		1


	//   ....[21]....
        /*0268*/ 	.word	0x00000760
        /*026c*/ 	.word	0x000000ff
        /*0270*/ 	.word	0x000000a8
        /*0274*/ 	.short	0x0100
        /*0276*/ 	.byte	0x08
	.zero		1


	//   ....[22]....
        /*0278*/ 	.word	0x00000890
        /*027c*/ 	.word	0x000000ff
        /*0280*/ 	.word	0x000000b0
        /*0284*/ 	.short	0x0100
        /*0286*/ 	.byte	0x09
	.zero		1


	//   ....[23]....
        /*0288*/ 	.word	0x000008a0
        /*028c*/ 	.word	0x000000ff
        /*0290*/ 	.word	0x000000d0
        /*0294*/ 	.short	0x0100
        /*0296*/ 	.byte	0x09
	.zero		1


	//   ....[24]....
        /*0298*/ 	.word	0x000008b0
        /*029c*/ 	.word	0x000000ff
        /*02a0*/ 	.word	0x000000b8
        /*02a4*/ 	.short	0x0100
        /*02a6*/ 	.byte	0x09
	.zero		1


	//   ....[25]....
        /*02a8*/ 	.word	0x000008c0
        /*02ac*/ 	.word	0x000000ff
        /*02b0*/ 	.word	0x000000d8
        /*02b4*/ 	.short	0x0100
        /*02b6*/ 	.byte	0x09
	.zero		1


	//   ....[26]....
        /*02b8*/ 	.word	0x000008d0
        /*02bc*/ 	.word	0x000000ff
        /*02c0*/ 	.word	0x000000c0
        /*02c4*/ 	.short	0x0100
        /*02c6*/ 	.byte	0x09
	.zero		1


	//   ....[27]....
        /*02c8*/ 	.word	0x000008e0
        /*02cc*/ 	.word	0x000000ff
        /*02d0*/ 	.word	0x000000e0
        /*02d4*/ 	.short	0x0100
        /*02d6*/ 	.byte	0x09
	.zero		1


	//   ....[28]....
        /*02d8*/ 	.word	0x000008f0
        /*02dc*/ 	.word	0x000000ff
        /*02e0*/ 	.word	0x000000c8
        /*02e4*/ 	.short	0x0100
        /*02e6*/ 	.byte	0x09
	.zero		1


	//   ....[29]....
        /*02e8*/ 	.word	0x00000900
        /*02ec*/ 	.word	0x000000ff
        /*02f0*/ 	.word	0x000000e8
        /*02f4*/ 	.short	0x0100
        /*02f6*/ 	.byte	0x09
	.zero		1


	//   ....[30]....
        /*02f8*/ 	.word	0x000009e0
        /*02fc*/ 	.word	0x000000ff
        /*0300*/ 	.word	0x000000f0
        /*0304*/ 	.short	0x0100
        /*0306*/ 	.byte	0x08
	.zero		1


	//   ....[31]....
        /*0308*/ 	.word	0x000009f0
        /*030c*/ 	.word	0x000000ff
        /*0310*/ 	.word	0x000000f8
        /*0314*/ 	.short	0x0100
        /*0316*/ 	.byte	0x08
	.zero		1


	//   ....[32]....
        /*0318*/ 	.word	0x00000b20
        /*031c*/ 	.word	0x000000ff
        /*0320*/ 	.word	0x00000100
        /*0324*/ 	.short	0x0100
        /*0326*/ 	.byte	0x08
	.zero		1


	//   ....[33]....
        /*0328*/ 	.word	0x00000b30
        /*032c*/ 	.word	0x000000ff
        /*0330*/ 	.word	0x00000110
        /*0334*/ 	.short	0x0100
        /*0336*/ 	.byte	0x08
	.zero		1


	//   ....[34]....
        /*0338*/ 	.word	0x00000b40
        /*033c*/ 	.word	0x000000ff
        /*0340*/ 	.word	0x00000108
        /*0344*/ 	.short	0x0100
        /*0346*/ 	.byte	0x08
	.zero		1


	//   ....[35]....
        /*0348*/ 	.word	0x00000b50
        /*034c*/ 	.word	0x000000ff
        /*0350*/ 	.word	0x00000118
        /*0354*/ 	.short	0x0100
        /*0356*/ 	.byte	0x08
	.zero		1


	//   ....[36]....
        /*0358*/ 	.word	0x00000c70
        /*035c*/ 	.word	0x000000ff
        /*0360*/ 	.word	0x00000120
        /*0364*/ 	.short	0x0100
        /*0366*/ 	.byte	0x09
	.zero		1


	//   ....[37]....
        /*0368*/ 	.word	0x00000c80
        /*036c*/ 	.word	0x000000ff
        /*0370*/ 	.word	0x00000130
        /*0374*/ 	.short	0x0100
        /*0376*/ 	.byte	0x09
	.zero		1


	//   ....[38]....
        /*0378*/ 	.word	0x00000c90
        /*037c*/ 	.word	0x000000ff
        /*0380*/ 	.word	0x00000128
        /*0384*/ 	.short	0x0100
        /*0386*/ 	.byte	0x09
	.zero		1


	//   ....[39]....
        /*0388*/ 	.word	0x00000ca0
        /*038c*/ 	.word	0x000000ff
        /*0390*/ 	.word	0x00000138
        /*0394*/ 	.short	0x0100
        /*0396*/ 	.byte	0x09
	.zero		1


	//   ....[40]....
        /*0398*/ 	.word	0x00000d90
        /*039c*/ 	.word	0x000000ff
        /*03a0*/ 	.word	0x00000140
        /*03a4*/ 	.short	0x0100
        /*03a6*/ 	.byte	0x08
	.zero		1


	//   ....[41]....
        /*03a8*/ 	.word	0x00000da0
        /*03ac*/ 	.word	0x000000ff
        /*03b0*/ 	.word	0x00000150
        /*03b4*/ 	.short	0x0100
        /*03b6*/ 	.byte	0x08
	.zero		1


	//   ....[42]....
        /*03b8*/ 	.word	0x00000db0
        /*03bc*/ 	.word	0x000000ff
        /*03c0*/ 	.word	0x00000148
        /*03c4*/ 	.short	0x0100
        /*03c6*/ 	.byte	0x08
	.zero		1


	//   ....[43]....
        /*03c8*/ 	.word	0x00000dc0
        /*03cc*/ 	.word	0x000000ff
        /*03d0*/ 	.word	0x00000158
        /*03d4*/ 	.short	0x0100
        /*03d6*/ 	.byte	0x08
	.zero		1


	//   ....[44]....
        /*03d8*/ 	.word	0x00000eb0
        /*03dc*/ 	.word	0x000000ff
        /*03e0*/ 	.word	0x00000160
        /*03e4*/ 	.short	0x0100
        /*03e6*/ 	.byte	0x07
	.zero		1


	//   ....[45]....
        /*03e8*/ 	.word	0x000018b0
        /*03ec*/ 	.word	0x00000003
        /*03f0*/ 	.word	0x00000150
        /*03f4*/ 	.short	0x010a
        /*03f6*/ 	.byte	0xff
	.zero		1


	//   ....[46]....
        /*03f8*/ 	.word	0x000018e0
        /*03fc*/ 	.word	0x00000003
        /*0400*/ 	.word	0x00000140
        /*0404*/ 	.short	0x0101
        /*0406*/ 	.byte	0xff
	.zero		1


	//   ....[47]....
        /*0408*/ 	.word	0x000019e0
        /*040c*/ 	.word	0x000000ff
        /*0410*/ 	.word	0x00000058
        /*0414*/ 	.short	0x010a
        /*0416*/ 	.byte	0x08
	.zero		1


	//   ....[48]....
        /*0418*/ 	.word	0x00001aa0
        /*041c*/ 	.word	0x000000ff
        /*0420*/ 	.word	0x00000058
        /*0424*/ 	.short	0x010a
        /*0426*/ 	.byte	0x21
	.zero		1


	//   ....[49]....
        /*0428*/ 	.word	0x00001c60
        /*042c*/ 	.word	0x000000ff
        /*0430*/ 	.word	0x00000058
        /*0434*/ 	.short	0x010a
        /*0436*/ 	.byte	0x08
	.zero		1


	//   ....[50]....
        /*0438*/ 	.word	0x00001d40
        /*043c*/ 	.word	0x000000ff
        /*0440*/ 	.word	0x000000f8
        /*0444*/ 	.short	0x0101
        /*0446*/ 	.byte	0x06
	.zero		1


	//   ....[51]....
        /*0448*/ 	.word	0x00001d60
        /*044c*/ 	.word	0x000000ff
        /*0450*/ 	.word	0x00000058
        /*0454*/ 	.short	0x010a
        /*0456*/ 	.byte	0x08
	.zero		1


	//   ....[52]....
        /*0458*/ 	.word	0x00001de0
        /*045c*/ 	.word	0x000000ff
        /*0460*/ 	.word	0x00000058
        /*0464*/ 	.short	0x010a
        /*0466*/ 	.byte	0x11
	.zero		1


	//   ....[53]....
        /*0468*/ 	.word	0x00001f70
        /*046c*/ 	.word	0x000000ff
        /*0470*/ 	.word	0x00000058
        /*0474*/ 	.short	0x010a
        /*0476*/ 	.byte	0x08
	.zero		1


	//   ....[54]....
        /*0478*/ 	.word	0x000020b0
        /*047c*/ 	.word	0x00000002
        /*0480*/ 	.word	0x00000100
        /*0484*/ 	.short	0x010a
        /*0486*/ 	.byte	0xff
	.zero		1


	//   ....[55]....
        /*0488*/ 	.word	0x00002170
        /*048c*/ 	.word	0x00000002
        /*0490*/ 	.word	0x00000000
        /*0494*/ 	.short	0x0101
        /*0496*/ 	.byte	0xff
	.zero		1


	//   ....[56]....
        /*0498*/ 	.word	0x000026d0
        /*049c*/ 	.word	0x000000ff
        /*04a0*/ 	.word	0x00000000
        /*04a4*/ 	.short	0x010a
        /*04a6*/ 	.byte	0x04
	.zero		1


	//   ....[57]....
        /*04a8*/ 	.word	0x00002760
        /*04ac*/ 	.word	0x000000ff
        /*04b0*/ 	.word	0x00000000
        /*04b4*/ 	.short	0x010a
        /*04b6*/ 	.byte	0x04
	.zero		1


	//   ....[58]....
        /*04b8*/ 	.word	0x000027f0
        /*04bc*/ 	.word	0x000000ff
        /*04c0*/ 	.word	0x00000000
        /*04c4*/ 	.short	0x010a
        /*04c6*/ 	.byte	0x04
	.zero		1


	//   ....[59]....
        /*04c8*/ 	.word	0x00002880
        /*04cc*/ 	.word	0x000000ff
        /*04d0*/ 	.word	0x00000000
        /*04d4*/ 	.short	0x010a
        /*04d6*/ 	.byte	0x04
	.zero		1


	//   ....[60]....
        /*04d8*/ 	.word	0x00002910
        /*04dc*/ 	.word	0x000000ff
        /*04e0*/ 	.word	0x00000000
        /*04e4*/ 	.short	0x010a
        /*04e6*/ 	.byte	0x04
	.zero		1


	//   ....[61]....
        /*04e8*/ 	.word	0x000029a0
        /*04ec*/ 	.word	0x000000ff
        /*04f0*/ 	.word	0x00000000
        /*04f4*/ 	.short	0x010a
        /*04f6*/ 	.byte	0x04
	.zero		1


	//   ....[62]....
        /*04f8*/ 	.word	0x00002a30
        /*04fc*/ 	.word	0x000000ff
        /*0500*/ 	.word	0x00000000
        /*0504*/ 	.short	0x010a
        /*0506*/ 	.byte	0x04
	.zero		1


	//   ....[63]....
        /*0508*/ 	.word	0x00002ac0
        /*050c*/ 	.word	0x000000ff
        /*0510*/ 	.word	0x00000000
        /*0514*/ 	.short	0x010a
        /*0516*/ 	.byte	0x04
	.zero		1


	//   ....[64]....
        /*0518*/ 	.word	0x00002b50
        /*051c*/ 	.word	0x000000ff
        /*0520*/ 	.word	0x00000000
        /*0524*/ 	.short	0x010a
        /*0526*/ 	.byte	0x04
	.zero		1


	//   ....[65]....
        /*0528*/ 	.word	0x00002be0
        /*052c*/ 	.word	0x000000ff
        /*0530*/ 	.word	0x00000000
        /*0534*/ 	.short	0x010a
        /*0536*/ 	.byte	0x04
	.zero		1


	//   ....[66]....
        /*0538*/ 	.word	0x00002c80
        /*053c*/ 	.word	0x00000000
        /*0540*/ 	.word	0x00000000
        /*0544*/ 	.short	0x010a
        /*0546*/ 	.byte	0xff
	.zero		1


	//   ....[67]....
        /*0548*/ 	.word	0x00002db0
        /*054c*/ 	.word	0x00000000
        /*0550*/ 	.word	0x00000140
        /*0554*/ 	.short	0x010a
        /*0556*/ 	.byte	0xff
	.zero		1


	//   ....[68]....
        /*0558*/ 	.word	0x00002e20
        /*055c*/ 	.word	0x00000004
        /*0560*/ 	.word	0x00000000
        /*0564*/ 	.short	0x0101
        /*0566*/ 	.byte	0xff
	.zero		1


	//   ....[69]....
        /*0568*/ 	.word	0x00002e40
        /*056c*/ 	.word	0x000000ff
        /*0570*/ 	.word	0x00000110
        /*0574*/ 	.short	0x010a
        /*0576*/ 	.byte	0x05
	.zero		1


	//   ....[70]....
        /*0578*/ 	.word	0x00002f60
        /*057c*/ 	.word	0x00000000
        /*0580*/ 	.word	0x00000100
        /*0584*/ 	.short	0x010a
        /*0586*/ 	.byte	0xff
	.zero		1


	//   ....[71]....
        /*0588*/ 	.word	0x00003060
        /*058c*/ 	.word	0x00000000
        /*0590*/ 	.word	0x00000000
        /*0594*/ 	.short	0x0101
        /*0596*/ 	.byte	0xff
	.zero		1


	//   ....[72]....
        /*0598*/ 	.word	0x000030f0
        /*059c*/ 	.word	0x000000ff
        /*05a0*/ 	.word	0x00000110
        /*05a4*/ 	.short	0x0106
        /*05a6*/ 	.byte	0x05
	.zero		1


	//   ....[73]....
        /*05a8*/ 	.word	0x00003110
        /*05ac*/ 	.word	0x000000ff
        /*05b0*/ 	.word	0x00000110
        /*05b4*/ 	.short	0x010a
        /*05b6*/ 	.byte	0x05
	.zero		1


	//   ....[74]....
        /*05b8*/ 	.word	0x000031a0
        /*05bc*/ 	.word	0x000000ff
        /*05c0*/ 	.word	0x00000110
        /*05c4*/ 	.short	0x0106
        /*05c6*/ 	.byte	0x04
	.zero		1


	//   ....[75]....
        /*05c8*/ 	.word	0x000031e0
        /*05cc*/ 	.word	0x00000000
        /*05d0*/ 	.word	0x00000110
        /*05d4*/ 	.short	0x010a
        /*05d6*/ 	.byte	0xff
	.zero		1


	//   ....[76]....
        /*05d8*/ 	.word	0x00003420
        /*05dc*/ 	.word	0x000000ff
        /*05e0*/ 	.word	0x00000008
        /*05e4*/ 	.short	0x010a
        /*05e6*/ 	.byte	0x06
	.zero		1


	//   ....[77]....
        /*05e8*/ 	.word	0x00003440
        /*05ec*/ 	.word	0x000000ff
        /*05f0*/ 	.word	0x00000008
        /*05f4*/ 	.short	0x010a
        /*05f6*/ 	.byte	0x06
	.zero		1


	//   ....[78]....
        /*05f8*/ 	.word	0x000035d0
        /*05fc*/ 	.word	0x000000ff
        /*0600*/ 	.word	0x00000008
        /*0604*/ 	.short	0x010a
        /*0606*/ 	.byte	0x06
	.zero		1


	//   ....[79]....
        /*0608*/ 	.word	0x000035f0
        /*060c*/ 	.word	0x000000ff
        /*0610*/ 	.word	0x00000008
        /*0614*/ 	.short	0x010a
        /*0616*/ 	.byte	0x06
	.zero		1


	//   ....[80]....
        /*0618*/ 	.word	0x000036b0
        /*061c*/ 	.word	0x000000ff
        /*0620*/ 	.word	0x00000000
        /*0624*/ 	.short	0x0101
        /*0626*/ 	.byte	0x07
	.zero		1


	//   ....[81]....
        /*0628*/ 	.word	0x000039b0
        /*062c*/ 	.word	0x00000000
        /*0630*/ 	.word	0x00000100
        /*0634*/ 	.short	0x010a
        /*0636*/ 	.byte	0xff
	.zero		1


	//   ....[82]....
        /*0638*/ 	.word	0x00003a70
        /*063c*/ 	.word	0x00000000
        /*0640*/ 	.word	0x00000000
        /*0644*/ 	.short	0x0101
        /*0646*/ 	.byte	0xff
	.zero		1


	//   ....[83]....
        /*0648*/ 	.word	0x00003b30
        /*064c*/ 	.word	0x000000ff
        /*0650*/ 	.word	0x00000000
        /*0654*/ 	.short	0x010a
        /*0656*/ 	.byte	0x06
	.zero		1


	//   ....[84]....
        /*0658*/ 	.word	0x00003b40
        /*065c*/ 	.word	0x000000ff
        /*0660*/ 	.word	0x00000130
        /*0664*/ 	.short	0x010a
        /*0666*/ 	.byte	0x0a
	.zero		1


	//   ....[85]....
        /*0668*/ 	.word	0x00003bf0
        /*066c*/ 	.word	0x000000ff
        /*0670*/ 	.word	0x00000000
        /*0674*/ 	.short	0x010a
        /*0676*/ 	.byte	0x09
	.zero		1


	//   ....[86]....
        /*0678*/ 	.word	0x00003d30
        /*067c*/ 	.word	0x000000ff
        /*0680*/ 	.word	0x00000000
        /*0684*/ 	.short	0x010a
        /*0686*/ 	.byte	0x06
	.zero		1


	//   ....[87]....
        /*0688*/ 	.word	0x00003f80
        /*068c*/ 	.word	0x000000ff
        /*0690*/ 	.word	0x00000000
        /*0694*/ 	.short	0x010a
        /*0696*/ 	.byte	0x05
	.zero		1


	//   ....[88]....
        /*0698*/ 	.word	0x00004020
        /*069c*/ 	.word	0x00000000
        /*06a0*/ 	.word	0x00000000
        /*06a4*/ 	.short	0x010a
        /*06a6*/ 	.byte	0xff
	.zero		1


	//   ....[89]....
        /*06a8*/ 	.word	0x00004060
        /*06ac*/ 	.word	0x00000000
        /*06b0*/ 	.word	0x00000000
        /*06b4*/ 	.short	0x010a
        /*06b6*/ 	.byte	0xff
	.zero		1


	//   ....[90]....
        /*06b8*/ 	.word	0x000040d0
        /*06bc*/ 	.word	0x000000ff
        /*06c0*/ 	.word	0x00000000
        /*06c4*/ 	.short	0x0101
        /*06c6*/ 	.byte	0x05
	.zero		1


	//   ....[91]....
        /*06c8*/ 	.word	0x00004110
        /*06cc*/ 	.word	0x000000ff
        /*06d0*/ 	.word	0x00000160
        /*06d4*/ 	.short	0x010a
        /*06d6*/ 	.byte	0x08
	.zero		1


	//   ....[92]....
        /*06d8*/ 	.word	0x00004160
        /*06dc*/ 	.word	0x000000ff
        /*06e0*/ 	.word	0x00000000
        /*06e4*/ 	.short	0x0101
        /*06e6*/ 	.byte	0x05
	.zero		1


	//   ....[93]....
        /*06e8*/ 	.word	0x000045b0
        /*06ec*/ 	.word	0x00000000
        /*06f0*/ 	.word	0x00000100
        /*06f4*/ 	.short	0x010a
        /*06f6*/ 	.byte	0xff
	.zero		1


	//   ....[94]....
        /*06f8*/ 	.word	0x00004670
        /*06fc*/ 	.word	0x00000000
        /*0700*/ 	.word	0x00000000
        /*0704*/ 	.short	0x0101
        /*0706*/ 	.byte	0xff
	.zero		1


	//   ....[95]....
        /*0708*/ 	.word	0x00004990
        /*070c*/ 	.word	0x000000ff
        /*0710*/ 	.word	0x000000f8
        /*0714*/ 	.short	0x010a
        /*0716*/ 	.byte	0x07
	.zero		1


	//   ....[96]....
        /*0718*/ 	.word	0x00004b80
        /*071c*/ 	.word	0x000000ff
        /*0720*/ 	.word	0x000000d0
        /*0724*/ 	.short	0x010a
        /*0726*/ 	.byte	0x07
	.zero		1


	//   ....[97]....
        /*0728*/ 	.word	0x00004cf0
        /*072c*/ 	.word	0x000000ff
        /*0730*/ 	.word	0x000000b0
        /*0734*/ 	.short	0x010b
        /*0736*/ 	.byte	0x07
	.zero		1


	//   ....[98]....
        /*0738*/ 	.word	0x00004d00
        /*073c*/ 	.word	0x000000ff
        /*0740*/ 	.word	0x00000000
        /*0744*/ 	.short	0x0101
        /*0746*/ 	.byte	0x08
	.zero		1


	//   ....[99]....
        /*0748*/ 	.word	0x00004d20
        /*074c*/ 	.word	0x000000ff
        /*0750*/ 	.word	0x000000d8
        /*0754*/ 	.short	0x010a
        /*0756*/ 	.byte	0x07
	.zero		1


	//   ....[100]....
        /*0758*/ 	.word	0x00004e80
        /*075c*/ 	.word	0x000000ff
        /*0760*/ 	.word	0x000000b8
        /*0764*/ 	.short	0x010b
        /*0766*/ 	.byte	0x07
	.zero		1


	//   ....[101]....
        /*0768*/ 	.word	0x00004e90
        /*076c*/ 	.word	0x000000ff
        /*0770*/ 	.word	0x00000000
        /*0774*/ 	.short	0x0101
        /*0776*/ 	.byte	0x08
	.zero		1


	//   ....[102]....
        /*0778*/ 	.word	0x00004ea0
        /*077c*/ 	.word	0x000000ff
        /*0780*/ 	.word	0x000000e0
        /*0784*/ 	.short	0x010a
        /*0786*/ 	.byte	0x07
	.zero		1


	//   ....[103]....
        /*0788*/ 	.word	0x00005040
        /*078c*/ 	.word	0x000000ff
        /*0790*/ 	.word	0x000000c0
        /*0794*/ 	.short	0x010b
        /*0796*/ 	.byte	0x07
	.zero		1


	//   ....[104]....
        /*0798*/ 	.word	0x000050b0
        /*079c*/ 	.word	0x000000ff
        /*07a0*/ 	.word	0x00000000
        /*07a4*/ 	.short	0x0101
        /*07a6*/ 	.byte	0x08
	.zero		1


	//   ....[105]....
        /*07a8*/ 	.word	0x000050e0
        /*07ac*/ 	.word	0x000000ff
        /*07b0*/ 	.word	0x000000e8
        /*07b4*/ 	.short	0x010a
        /*07b6*/ 	.byte	0x07
	.zero		1


	//   ....[106]....
        /*07b8*/ 	.word	0x000052f0
        /*07bc*/ 	.word	0x000000ff
        /*07c0*/ 	.word	0x000000c8
        /*07c4*/ 	.short	0x010b
        /*07c6*/ 	.byte	0x07
	.zero		1


	//   ....[107]....
        /*07c8*/ 	.word	0x00005310
        /*07cc*/ 	.word	0x000000ff
        /*07d0*/ 	.word	0x00000000
        /*07d4*/ 	.short	0x0101
        /*07d6*/ 	.byte	0x0d
	.zero		1


	//   ....[108]....
        /*07d8*/ 	.word	0x00005340
        /*07dc*/ 	.word	0x000000ff
        /*07e0*/ 	.word	0x000000d0
        /*07e4*/ 	.short	0x010a
        /*07e6*/ 	.byte	0x07
	.zero		1


	//   ....[109]....
        /*07e8*/ 	.word	0x00005360
        /*07ec*/ 	.word	0x000000ff
        /*07f0*/ 	.word	0x000000d8
        /*07f4*/ 	.short	0x010a
        /*07f6*/ 	.byte	0x07
	.zero		1


	//   ....[110]....
        /*07f8*/ 	.word	0x00005380
        /*07fc*/ 	.word	0x000000ff
        /*0800*/ 	.word	0x000000e0
        /*0804*/ 	.short	0x010a
        /*0806*/ 	.byte	0x07
	.zero		1


	//   ....[111]....
        /*0808*/ 	.word	0x000053c0
        /*080c*/ 	.word	0x00000000
        /*0810*/ 	.word	0x000000e8
        /*0814*/ 	.short	0x010a
        /*0816*/ 	.byte	0xff
	.zero		1


	//   ....[112]....
        /*0818*/ 	.word	0x000056f0
        /*081c*/ 	.word	0x00000000
        /*0820*/ 	.word	0x00000100
        /*0824*/ 	.short	0x010a
        /*0826*/ 	.byte	0xff
	.zero		1


	//   ....[113]....
        /*0828*/ 	.word	0x00005800
        /*082c*/ 	.word	0x00000000
        /*0830*/ 	.word	0x00000000
        /*0834*/ 	.short	0x0101
        /*0836*/ 	.byte	0xff
	.zero		1


	//   ....[114]....
        /*0838*/ 	.word	0x00006260
        /*083c*/ 	.word	0x00000003
        /*0840*/ 	.word	0x000000b0
        /*0844*/ 	.short	0x010a
        /*0846*/ 	.byte	0xff
	.zero		1


	//   ....[115]....
        /*0848*/ 	.word	0x000062a0
        /*084c*/ 	.word	0x000000bf
        /*0850*/ 	.word	0x00000120
        /*0854*/ 	.short	0x010a
        /*0856*/ 	.byte	0xff
	.zero		1


	//   ....[116]....
        /*0858*/ 	.word	0x000063d0
        /*085c*/ 	.word	0x00000003
        /*0860*/ 	.word	0x000000b0
        /*0864*/ 	.short	0x010a
        /*0866*/ 	.byte	0xff
	.zero		1


	//   ....[117]....
        /*0868*/ 	.word	0x00006530
        /*086c*/ 	.word	0x00000000
        /*0870*/ 	.word	0x00000000
        /*0874*/ 	.short	0x0101
        /*0876*/ 	.byte	0xff
	.zero		1


	//   ....[118]....
        /*0878*/ 	.word	0x00006590
        /*087c*/ 	.word	0x000000bf
        /*0880*/ 	.word	0x00000120
        /*0884*/ 	.short	0x010a
        /*0886*/ 	.byte	0xff
	.zero		1


	//   ....[119]....
        /*0888*/ 	.word	0x00007940
        /*088c*/ 	.word	0x000000ce
        /*0890*/ 	.word	0x000000b0
        /*0894*/ 	.short	0x010a
        /*0896*/ 	.byte	0xff
	.zero		1


	//   ....[120]....
        /*0898*/ 	.word	0x00007a10
        /*089c*/ 	.word	0x000000ce
        /*08a0*/ 	.word	0x000000b0
        /*08a4*/ 	.short	0x010a
        /*08a6*/ 	.byte	0xff
	.zero		1


	//   ....[121]....
        /*08a8*/ 	.word	0x00007b50
        /*08ac*/ 	.word	0x00000003
        /*08b0*/ 	.word	0x00000000
        /*08b4*/ 	.short	0x0101
        /*08b6*/ 	.byte	0xff
	.zero		1


	//   ....[122]....
        /*08b8*/ 	.word	0x00008ef0
        /*08bc*/ 	.word	0x00000000
        /*08c0*/ 	.word	0x000000b0
        /*08c4*/ 	.short	0x010a
        /*08c6*/ 	.byte	0xff
	.zero		1


	//   ....[123]....
        /*08c8*/ 	.word	0x00008fc0
        /*08cc*/ 	.word	0x00000000
        /*08d0*/ 	.word	0x000000b0
        /*08d4*/ 	.short	0x010a
        /*08d6*/ 	.byte	0xff
	.zero		1


	//   ....[124]....
        /*08d8*/ 	.word	0x00009120
        /*08dc*/ 	.word	0x00000000
        /*08e0*/ 	.word	0x00000000
        /*08e4*/ 	.short	0x0101
        /*08e6*/ 	.byte	0xff
	.zero		1


	//   ....[125]....
        /*08e8*/ 	.word	0x0000a4d0
        /*08ec*/ 	.word	0x00000000
        /*08f0*/ 	.word	0x000000b0
        /*08f4*/ 	.short	0x010a
        /*08f6*/ 	.byte	0xff
	.zero		1


	//   ....[126]....
        /*08f8*/ 	.word	0x0000a5a0
        /*08fc*/ 	.word	0x00000000
        /*0900*/ 	.word	0x000000b0
        /*0904*/ 	.short	0x010a
        /*0906*/ 	.byte	0xff
	.zero		1


	//   ....[127]....
        /*0908*/ 	.word	0x0000a700
        /*090c*/ 	.word	0x00000000
        /*0910*/ 	.word	0x00000000
        /*0914*/ 	.short	0x0101
        /*0916*/ 	.byte	0xff
	.zero		1


	//   ....[128]....
        /*0918*/ 	.word	0x0000ab10
        /*091c*/ 	.word	0x000000bf
        /*0920*/ 	.word	0x00000000
        /*0924*/ 	.short	0x0101
        /*0926*/ 	.byte	0xff
	.zero		1


	//   ....[129]....
        /*0928*/ 	.word	0x0000bb60
        /*092c*/ 	.word	0x00000003
        /*0930*/ 	.word	0x00000150
        /*0934*/ 	.short	0x010a
        /*0936*/ 	.byte	0xff
	.zero		1


	//   ....[130]....
        /*0938*/ 	.word	0x0000bbc0
        /*093c*/ 	.word	0x00000002
        /*0940*/ 	.word	0x00000058
        /*0944*/ 	.short	0x010a
        /*0946*/ 	.byte	0xff
	.zero		1


	//   ....[131]....
        /*0948*/ 	.word	0x0000bc20
        /*094c*/ 	.word	0x00000002
        /*0950*/ 	.word	0x00000058
        /*0954*/ 	.short	0x010a
        /*0956*/ 	.byte	0xff
	.zero		1


	//   ....[132]....
        /*0958*/ 	.word	0x0000bc70
        /*095c*/ 	.word	0x00000002
        /*0960*/ 	.word	0x00000100
        /*0964*/ 	.short	0x010a
        /*0966*/ 	.byte	0xff
	.zero		1


	//   ....[133]....
        /*0968*/ 	.word	0x0000bcd0
        /*096c*/ 	.word	0x00000000
        /*0970*/ 	.word	0x00000000
        /*0974*/ 	.short	0x010a
        /*0976*/ 	.byte	0xff
	.zero		1


	//   ....[134]....
        /*0978*/ 	.word	0x0000bd30
        /*097c*/ 	.word	0x00000000
        /*0980*/ 	.word	0x00000000
        /*0984*/ 	.short	0x010a
        /*0986*/ 	.byte	0xff
	.zero		1


	//   ....[135]....
        /*0988*/ 	.word	0x0000bd90
        /*098c*/ 	.word	0x00000000
        /*0990*/ 	.word	0x00000000
        /*0994*/ 	.short	0x010a
        /*0996*/ 	.byte	0xff
	.zero		1


	//   ....[136]....
        /*0998*/ 	.word	0x0000bdf0
        /*099c*/ 	.word	0x00000000
        /*09a0*/ 	.word	0x00000000
        /*09a4*/ 	.short	0x010a
        /*09a6*/ 	.byte	0xff
	.zero		1


	//   ....[137]....
        /*09a8*/ 	.word	0x0000be50
        /*09ac*/ 	.word	0x00000000
        /*09b0*/ 	.word	0x00000000
        /*09b4*/ 	.short	0x010a
        /*09b6*/ 	.byte	0xff
	.zero		1


	//   ....[138]....
        /*09b8*/ 	.word	0x0000beb0
        /*09bc*/ 	.word	0x00000000
        /*09c0*/ 	.word	0x00000000
        /*09c4*/ 	.short	0x010a
        /*09c6*/ 	.byte	0xff
	.zero		1


	//   ....[139]....
        /*09c8*/ 	.word	0x0000bf10
        /*09cc*/ 	.word	0x00000000
        /*09d0*/ 	.word	0x00000000
        /*09d4*/ 	.short	0x010a
        /*09d6*/ 	.byte	0xff
	.zero		1


	//   ....[140]....
        /*09d8*/ 	.word	0x0000bf70
        /*09dc*/ 	.word	0x00000000
        /*09e0*/ 	.word	0x00000000
        /*09e4*/ 	.short	0x010a
        /*09e6*/ 	.byte	0xff
	.zero		1


	//   ....[141]....
        /*09e8*/ 	.word	0x0000bfd0
        /*09ec*/ 	.word	0x00000000
        /*09f0*/ 	.word	0x00000000
        /*09f4*/ 	.short	0x010a
        /*09f6*/ 	.byte	0xff
	.zero		1


	//   ....[142]....
        /*09f8*/ 	.word	0x0000c030
        /*09fc*/ 	.word	0x00000000
        /*0a00*/ 	.word	0x00000000
        /*0a04*/ 	.short	0x010a
        /*0a06*/ 	.byte	0xff
	.zero		1


	//   ....[143]....
        /*0a08*/ 	.word	0x0000c080
        /*0a0c*/ 	.word	0x00000000
        /*0a10*/ 	.word	0x00000140
        /*0a14*/ 	.short	0x010a
        /*0a16*/ 	.byte	0xff
	.zero		1


	//   ....[144]....
        /*0a18*/ 	.word	0x0000c0e0
        /*0a1c*/ 	.word	0x00000000
        /*0a20*/ 	.word	0x00000110
        /*0a24*/ 	.short	0x010a
        /*0a26*/ 	.byte	0xff
	.zero		1


	//   ....[145]....
        /*0a28*/ 	.word	0x0000c130
        /*0a2c*/ 	.word	0x00000000
        /*0a30*/ 	.word	0x00000100
        /*0a34*/ 	.short	0x010a
        /*0a36*/ 	.byte	0xff
	.zero		1


	//   ....[146]....
        /*0a38*/ 	.word	0x0000c190
        /*0a3c*/ 	.word	0x00000000
        /*0a40*/ 	.word	0x00000110
        /*0a44*/ 	.short	0x010a
        /*0a46*/ 	.byte	0xff
	.zero		1


	//   ....[147]....
        /*0a48*/ 	.word	0x0000c1f0
        /*0a4c*/ 	.word	0x00000004
        /*0a50*/ 	.word	0x00000008
        /*0a54*/ 	.short	0x010a
        /*0a56*/ 	.byte	0xff
	.zero		1


	//   ....[148]....
        /*0a58*/ 	.word	0x0000c2d0
        /*0a5c*/ 	.word	0x00000002
        /*0a60*/ 	.word	0x00000008
        /*0a64*/ 	.short	0x010a
        /*0a66*/ 	.byte	0xff
	.zero		1


	//   ....[149]....
        /*0a68*/ 	.word	0x0000c320
        /*0a6c*/ 	.word	0x00000000
        /*0a70*/ 	.word	0x00000100
        /*0a74*/ 	.short	0x010a
        /*0a76*/ 	.byte	0xff
	.zero		1


	//   ....[150]....
        /*0a78*/ 	.word	0x0000c380
        /*0a7c*/ 	.word	0x00000000
        /*0a80*/ 	.word	0x00000130
        /*0a84*/ 	.short	0x010a
        /*0a86*/ 	.byte	0xff
	.zero		1


	//   ....[151]....
        /*0a88*/ 	.word	0x0000c3e0
        /*0a8c*/ 	.word	0x00000000
        /*0a90*/ 	.word	0x00000000
        /*0a94*/ 	.short	0x010a
        /*0a96*/ 	.byte	0xff
	.zero		1


	//   ....[152]....
        /*0a98*/ 	.word	0x0000c440
        /*0a9c*/ 	.word	0x00000000
        /*0aa0*/ 	.word	0x00000000
        /*0aa4*/ 	.short	0x010a
        /*0aa6*/ 	.byte	0xff
	.zero		1


	//   ....[153]....
        /*0aa8*/ 	.word	0x0000c4a0
        /*0aac*/ 	.word	0x00000000
        /*0ab0*/ 	.word	0x00000160
        /*0ab4*/ 	.short	0x010a
        /*0ab6*/ 	.byte	0xff
	.zero		1


	//   ....[154]....
        /*0ab8*/ 	.word	0x0000c4f0
        /*0abc*/ 	.word	0x00000000
        /*0ac0*/ 	.word	0x00000100
        /*0ac4*/ 	.short	0x010a
        /*0ac6*/ 	.byte	0xff
	.zero		1


	//   ....[155]....
        /*0ac8*/ 	.word	0x0000c550
        /*0acc*/ 	.word	0x00000000
        /*0ad0*/ 	.word	0x000000f8
        /*0ad4*/ 	.short	0x010a
        /*0ad6*/ 	.byte	0xff
	.zero		1


	//   ....[156]....
        /*0ad8*/ 	.word	0x0000c5b0
        /*0adc*/ 	.word	0x00000003
        /*0ae0*/ 	.word	0x000000d0
        /*0ae4*/ 	.short	0x010a
        /*0ae6*/ 	.byte	0xff
	.zero		1


	//   ....[157]....
        /*0ae8*/ 	.word	0x0000c610
        /*0aec*/ 	.word	0x00000003
        /*0af0*/ 	.word	0x000000d8
        /*0af4*/ 	.short	0x010a
        /*0af6*/ 	.byte	0xff
	.zero		1


	//   ....[158]....
        /*0af8*/ 	.word	0x0000c670
        /*0afc*/ 	.word	0x00000003
        /*0b00*/ 	.word	0x000000e0
        /*0b04*/ 	.short	0x010a
        /*0b06*/ 	.byte	0xff
	.zero		1


	//   ....[159]....
        /*0b08*/ 	.word	0x0000c6d0
        /*0b0c*/ 	.word	0x00000003
        /*0b10*/ 	.word	0x000000e8
        /*0b14*/ 	.short	0x010a
        /*0b16*/ 	.byte	0xff
	.zero		1


	//   ....[160]....
        /*0b18*/ 	.word	0x0000c730
        /*0b1c*/ 	.word	0x00000000
        /*0b20*/ 	.word	0x000000d0
        /*0b24*/ 	.short	0x010a
        /*0b26*/ 	.byte	0xff
	.zero		1


	//   ....[161]....
        /*0b28*/ 	.word	0x0000c790
        /*0b2c*/ 	.word	0x00000000
        /*0b30*/ 	.word	0x000000d8
        /*0b34*/ 	.short	0x010a
        /*0b36*/ 	.byte	0xff
	.zero		1


	//   ....[162]....
        /*0b38*/ 	.word	0x0000c7f0
        /*0b3c*/ 	.word	0x00000000
        /*0b40*/ 	.word	0x000000e0
        /*0b44*/ 	.short	0x010a
        /*0b46*/ 	.byte	0xff
	.zero		1


	//   ....[163]....
        /*0b48*/ 	.word	0x0000c840
        /*0b4c*/ 	.word	0x00000000
        /*0b50*/ 	.word	0x00000100
        /*0b54*/ 	.short	0x010a
        /*0b56*/ 	.byte	0xff
	.zero		1


	//   ....[164]....
        /*0b58*/ 	.word	0x0000c890
        /*0b5c*/ 	.word	0x00000003
        /*0b60*/ 	.word	0x000000b0
        /*0b64*/ 	.short	0x010a
        /*0b66*/ 	.byte	0xff
	.zero		1


	//   ....[165]....
        /*0b68*/ 	.word	0x0000c8e0
        /*0b6c*/ 	.word	0x000000bf
        /*0b70*/ 	.word	0x00000120
        /*0b74*/ 	.short	0x010a
        /*0b76*/ 	.byte	0xff
	.zero		1


	//   ....[166]....
        /*0b78*/ 	.word	0x0000c930
        /*0b7c*/ 	.word	0x000000ce
        /*0b80*/ 	.word	0x000000b0
        /*0b84*/ 	.short	0x010a
        /*0b86*/ 	.byte	0xff
	.zero		1


	//   ....[167]....
        /*0b88*/ 	.word	0x0000c980
        /*0b8c*/ 	.word	0x00000000
        /*0b90*/ 	.word	0x000000b0
        /*0b94*/ 	.short	0x010a
        /*0b96*/ 	.byte	0xff
	.zero		1


	//   ....[168]....
        /*0b98*/ 	.word	0x0000c9d0
        /*0b9c*/ 	.word	0x00000000
        /*0ba0*/ 	.word	0x000000b0
        /*0ba4*/ 	.short	0x010a
        /*0ba6*/ 	.byte	0xff
	.zero		1


	//----- nvinfo : EIATTR_NUM_MBARRIERS
	.align		4
.L_48:
        /*0ba8*/ 	.byte	0x03, 0x38
        /*0baa*/ 	.short	0x002d


	//----- nvinfo : EIATTR_EXIT_INSTR_OFFSETS
	.align		4
        /*0bac*/ 	.byte	0x04, 0x1c
        /*0bae*/ 	.short	(.L_50 - .L_49)


	//   ....[0]....
.L_49:
        /*0bb0*/ 	.word	0x00002cb0


	//   ....[1]....
        /*0bb4*/ 	.word	0x000031b0


	//   ....[2]....
        /*0bb8*/ 	.word	0x00003210


	//   ....[3]....
        /*0bbc*/ 	.word	0x00004390


	//   ....[4]....
        /*0bc0*/ 	.word	0x000053f0


	//   ....[5]....
        /*0bc4*/ 	.word	0x00005430


	//   ....[6]....
        /*0bc8*/ 	.word	0x0000bb50


	//----- nvinfo : EIATTR_MAX_THREADS
	.align		4
.L_50:
        /*0bcc*/ 	.byte	0x04, 0x05
        /*0bce*/ 	.short	(.L_52 - .L_51)
.L_51:
        /*0bd0*/ 	.word	0x00000100
        /*0bd4*/ 	.word	0x00000001
        /*0bd8*/ 	.word	0x00000001


	//----- nvinfo : EIATTR_CRS_STACK_SIZE
	.align		4
.L_52:
        /*0bdc*/ 	.byte	0x04, 0x1e
        /*0bde*/ 	.short	(.L_54 - .L_53)
.L_53:
        /*0be0*/ 	.word	0x00000000


	//----- nvinfo : EIATTR_CBANK_PARAM_SIZE
	.align		4
.L_54:
        /*0be4*/ 	.byte	0x03, 0x19
        /*0be6*/ 	.short	0x0800


	//----- nvinfo : EIATTR_PARAM_CBANK
	.align		4
        /*0be8*/ 	.byte	0x04, 0x0a
        /*0bea*/ 	.short	(.L_56 - .L_55)
	.align		4
.L_55:
        /*0bec*/ 	.word	index@(.nv.constant0._ZN7cutlass13device_kernelINS_4gemm6kernel13GemmUniversalIN4cute5tupleIJiiiiEEENS1_10collective13CollectiveMmaINS1_35MainloopSm100TmaUmmaWarpSpecializedILi11ELi2ELi2ENS5_IJNS4_1CILi2EEENSA_ILi1EEESC_EEEEENS5_IJNSA_ILi256EEESF_NSA_ILi64EEEEEENS_12float_e5m2_tENS5_IJlSC_lEEESI_SJ_NS4_8TiledMMAINS4_8MMA_AtomIJNS4_10MMA_TraitsINS4_25SM100_MMA_F8F6F4_2x1SM_SSEJSI_SI_fSF_SF_NS4_17integral_constantINS4_4UMMA5MajorELSQ_0EEESR_NSO_INSP_7ScaleInELSS_0EEEST_EEEEEENS4_6LayoutINS5_IJSC_SC_SC_EEENS5_IJNSA_ILi0EEESY_SY_EEEEENS5_IJNS4_10UnderscoreES11_S11_EEEEENS4_18SM100_TMA_2SM_LOADENS4_14ComposedLayoutINS4_7SwizzleILi2ELi4ELi3EEENS4_18smem_ptr_flag_bitsILi8EEENSW_INS5_IJNSA_ILi8EEESG_EEENS5_IJSG_SC_EEEEEEEvNS4_8identityES14_S1E_vS1F_EENS_8epilogue10collective18CollectiveEpilogueINS1H_23Sm100TmaWarpSpecializedILi4ELi2ELi64ELb0ELb0EEEJNS5_IJNSA_ILi128EEESF_SG_EEENS5_IJNSW_IS1M_SC_EENSW_ISG_SC_EEEEESI_SJ_SI_SJ_NS1H_6fusion15FusionCallbacksIS1L_NS1R_17LinearCombinationISI_fSI_fLNS_15FloatRoundStyleE2EEES1N_S1Q_JEEENS4_5SM1004TMEM4LOAD26SM100_TMEM_LOAD_32dp32b64xENS4_13SM90_TMA_LOADES1E_NS4_39AutoVectorizingCopyWithAssumedAlignmentILi128EEENS4_14SM90_TMA_STOREES1E_S23_S23_EEEvvEEEEvNT_6ParamsE)
        /*0bf0*/ 	.short	0x0380
        /*0bf2*/ 	.short	0x0800


	//----- nvinfo : EIATTR_SW_WAR
	.align		4
.L_56:
        /*0bf4*/ 	.byte	0x04, 0x36
        /*0bf6*/ 	.short	(.L_58 - .L_57)
.L_57:
        /*0bf8*/ 	.word	0x00000008
.L_58:


//--------------------- .nv.callgraph             --------------------------
	.section	.nv.callgraph,"",@"SHT_CUDA_CALLGRAPH"
	.align	4
	.sectionentsize	8
	.align		4
        /*0000*/ 	.word	0x00000000
	.align		4
        /*0004*/ 	.word	0xffffffff
	.align		4
        /*0008*/ 	.word	index@(_ZN7cutlass13device_kernelINS_4gemm6kernel13GemmUniversalIN4cute5tupleIJiiiiEEENS1_10collective13CollectiveMmaINS1_35MainloopSm100TmaUmmaWarpSpecializedILi11ELi2ELi2ENS5_IJNS4_1CILi2EEENSA_ILi1EEESC_EEEEENS5_IJNSA_ILi256EEESF_NSA_ILi64EEEEEENS_12float_e5m2_tENS5_IJlSC_lEEESI_SJ_NS4_8TiledMMAINS4_8MMA_AtomIJNS4_10MMA_TraitsINS4_25SM100_MMA_F8F6F4_2x1SM_SSEJSI_SI_fSF_SF_NS4_17integral_constantINS4_4UMMA5MajorELSQ_0EEESR_NSO_INSP_7ScaleInELSS_0EEEST_EEEEEENS4_6LayoutINS5_IJSC_SC_SC_EEENS5_IJNSA_ILi0EEESY_SY_EEEEENS5_IJNS4_10UnderscoreES11_S11_EEEEENS4_18SM100_TMA_2SM_LOADENS4_14ComposedLayoutINS4_7SwizzleILi2ELi4ELi3EEENS4_18smem_ptr_flag_bitsILi8EEENSW_INS5_IJNSA_ILi8EEESG_EEENS5_IJSG_SC_EEEEEEEvNS4_8identityES14_S1E_vS1F_EENS_8epilogue10collective18CollectiveEpilogueINS1H_23Sm100TmaWarpSpecializedILi4ELi2ELi64ELb0ELb0EEEJNS5_IJNSA_ILi128EEESF_SG_EEENS5_IJNSW_IS1M_SC_EENSW_ISG_SC_EEEEESI_SJ_SI_SJ_NS1H_6fusion15FusionCallbacksIS1L_NS1R_17LinearCombinationISI_fSI_fLNS_15FloatRoundStyleE2EEES1N_S1Q_JEEENS4_5SM1004TMEM4LOAD26SM100_TMEM_LOAD_32dp32b64xENS4_13SM90_TMA_LOADES1E_NS4_39AutoVectorizingCopyWithAssumedAlignmentILi128EEENS4_14SM90_TMA_STOREES1E_S23_S23_EEEvvEEEEvNT_6ParamsE)
	.align		4
        /*000c*/ 	.word	index@(__assertfail)
	.align		4
        /*0010*/ 	.word	0x00000000
	.align		4
        /*0014*/ 	.word	0xfffffffe
	.align		4
        /*0018*/ 	.word	0x00000000
	.align		4
        /*001c*/ 	.word	0xfffffffd
	.align		4
        /*0020*/ 	.word	0x00000000
	.align		4
        /*0024*/ 	.word	0xfffffffc


//--------------------- .nv.constant4             --------------------------
	.section	.nv.constant4,"a",@progbits
	.align	8
	.align		8
.nv.constant4:
        /*0000*/ 	.dword	__assertfail
	.align		8
        /*0008*/ 	.dword	__unnamed_1
	.align		8
        /*0010*/ 	.dword	__unnamed_2
	.align		8
        /*0018*/ 	.dword	__unnamed_3
	.align		8
        /*0020*/ 	.dword	_ZN39_INTERNAL_30715d32_4_k_cu_19d07e1c_85274cuda3std3__45__cpo5beginE
	.align		8
        /*0028*/ 	.dword	_ZN39_INTERNAL_30715d32_4_k_cu_19d07e1c_85274cuda3std3__45__cpo3endE
	.align		8
        /*0030*/ 	.dword	_ZN39_INTERNAL_30715d32_4_k_cu_19d07e1c_85274cuda3std3__45__cpo6cbeginE
	.align		8
        /*0038*/ 	.dword	_ZN39_INTERNAL_30715d32_4_k_cu_19d07e1c_85274cuda3std3__45__cpo4cendE
	.align		8
        /*0040*/ 	.dword	_ZN39_INTERNAL_30715d32_4_k_cu_19d07e1c_85274cuda3std3__441_GLOBAL__N__30715d32_4_k_cu_19d07e1c_85276ignoreE
	.align		8
        /*0048*/ 	.dword	_ZN39_INTERNAL_30715d32_4_k_cu_19d07e1c_85274cuda3std3__419piecewise_constructE
	.align		8
        /*0050*/ 	.dword	_ZN39_INTERNAL_30715d32_4_k_cu_19d07e1c_85274cuda3std3__48in_placeE
	.align		8
        /*0058*/ 	.dword	_ZN39_INTERNAL_30715d32_4_k_cu_19d07e1c_85274cuda3std6ranges3__45__cpo4swapE
	.align		8
        /*0060*/ 	.dword	_ZN39_INTERNAL_30715d32_4_k_cu_19d07e1c_85274cuda3std6ranges3__45__cpo9iter_moveE
	.align		8
        /*0068*/ 	.dword	_ZN39_INTERNAL_30715d32_4_k_cu_19d07e1c_85274cute7productE
	.align		8
        /*0070*/ 	.dword	_ZN39_INTERNAL_30715d32_4_k_cu_19d07e1c_85274cute1_E
	.align		8
        /*0078*/ 	.dword	$str$25
	.align		8
        /*0080*/ 	.dword	$str$26
	.align		8
        /*0088*/ 	.dword	$str$27
	.align		8
        /*0090*/ 	.dword	$str$28


//--------------------- .text._ZN7cutlass13device_kernelINS_4gemm6kernel13GemmUniversalIN4cute5tupleIJiiiiEEENS1_10collective13CollectiveMmaINS1_35MainloopSm100TmaUmmaWarpSpecializedILi11ELi2ELi2ENS5_IJNS4_1CILi2EEENSA_ILi1EEESC_EEEEENS5_IJNSA_ILi256EEESF_NSA_ILi64EEEEEENS_12float_e5m2_tENS5_IJlSC_lEEESI_SJ_NS4_8TiledMMAINS4_8MMA_AtomIJNS4_10MMA_TraitsINS4_25SM100_MMA_F8F6F4_2x1SM_SSEJSI_SI_fSF_SF_NS4_17integral_constantINS4_4UMMA5MajorELSQ_0EEESR_NSO_INSP_7ScaleInELSS_0EEEST_EEEEEENS4_6LayoutINS5_IJSC_SC_SC_EEENS5_IJNSA_ILi0EEESY_SY_EEEEENS5_IJNS4_10UnderscoreES11_S11_EEEEENS4_18SM100_TMA_2SM_LOADENS4_14ComposedLayoutINS4_7SwizzleILi2ELi4ELi3EEENS4_18smem_ptr_flag_bitsILi8EEENSW_INS5_IJNSA_ILi8EEESG_EEENS5_IJSG_SC_EEEEEEEvNS4_8identityES14_S1E_vS1F_EENS_8epilogue10collective18CollectiveEpilogueINS1H_23Sm100TmaWarpSpecializedILi4ELi2ELi64ELb0ELb0EEEJNS5_IJNSA_ILi128EEESF_SG_EEENS5_IJNSW_IS1M_SC_EENSW_ISG_SC_EEEEESI_SJ_SI_SJ_NS1H_6fusion15FusionCallbacksIS1L_NS1R_17LinearCombinationISI_fSI_fLNS_15FloatRoundStyleE2EEES1N_S1Q_JEEENS4_5SM1004TMEM4LOAD26SM100_TMEM_LOAD_32dp32b64xENS4_13SM90_TMA_LOADES1E_NS4_39AutoVectorizingCopyWithAssumedAlignmentILi128EEENS4_14SM90_TMA_STOREES1E_S23_S23_EEEvvEEEEvNT_6ParamsE --------------------------
	.section	.text._ZN7cutlass13device_kernelINS_4gemm6kernel13GemmUniversalIN4cute5tupleIJiiiiEEENS1_10collective13CollectiveMmaINS1_35MainloopSm100TmaUmmaWarpSpecializedILi11ELi2ELi2ENS5_IJNS4_1CILi2EEENSA_ILi1EEESC_EEEEENS5_IJNSA_ILi256EEESF_NSA_ILi64EEEEEENS_12float_e5m2_tENS5_IJlSC_lEEESI_SJ_NS4_8TiledMMAINS4_8MMA_AtomIJNS4_10MMA_TraitsINS4_25SM100_MMA_F8F6F4_2x1SM_SSEJSI_SI_fSF_SF_NS4_17integral_constantINS4_4UMMA5MajorELSQ_0EEESR_NSO_INSP_7ScaleInELSS_0EEEST_EEEEEENS4_6LayoutINS5_IJSC_SC_SC_EEENS5_IJNSA_ILi0EEESY_SY_EEEEENS5_IJNS4_10UnderscoreES11_S11_EEEEENS4_18SM100_TMA_2SM_LOADENS4_14ComposedLayoutINS4_7SwizzleILi2ELi4ELi3EEENS4_18smem_ptr_flag_bitsILi8EEENSW_INS5_IJNSA_ILi8EEESG_EEENS5_IJSG_SC_EEEEEEEvNS4_8identityES14_S1E_vS1F_EENS_8epilogue10collective18CollectiveEpilogueINS1H_23Sm100TmaWarpSpecializedILi4ELi2ELi64ELb0ELb0EEEJNS5_IJNSA_ILi128EEESF_SG_EEENS5_IJNSW_IS1M_SC_EENSW_ISG_SC_EEEEESI_SJ_SI_SJ_NS1H_6fusion15FusionCallbacksIS1L_NS1R_17LinearCombinationISI_fSI_fLNS_15FloatRoundStyleE2EEES1N_S1Q_JEEENS4_5SM1004TMEM4LOAD26SM100_TMEM_LOAD_32dp32b64xENS4_13SM90_TMA_LOADES1E_NS4_39AutoVectorizingCopyWithAssumedAlignmentILi128EEENS4_14SM90_TMA_STOREES1E_S23_S23_EEEvvEEEEvNT_6ParamsE,"ax",@progbits
	.align	128
.text._ZN7cutlass13device_kernelINS_4gemm6kernel13GemmUniversalIN4cute5tupleIJiiiiEEENS1_10collective13CollectiveMmaINS1_35MainloopSm100TmaUmmaWarpSpecializedILi11ELi2ELi2ENS5_IJNS4_1CILi2EEENSA_ILi1EEESC_EEEEENS5_IJNSA_ILi256EEESF_NSA_ILi64EEEEEENS_12float_e5m2_tENS5_IJlSC_lEEESI_SJ_NS4_8TiledMMAINS4_8MMA_AtomIJNS4_10MMA_TraitsINS4_25SM100_MMA_F8F6F4_2x1SM_SSEJSI_SI_fSF_SF_NS4_17integral_constantINS4_4UMMA5MajorELSQ_0EEESR_NSO_INSP_7ScaleInELSS_0EEEST_EEEEEENS4_6LayoutINS5_IJSC_SC_SC_EEENS5_IJNSA_ILi0EEESY_SY_EEEEENS5_IJNS4_10UnderscoreES11_S11_EEEEENS4_18SM100_TMA_2SM_LOADENS4_14ComposedLayoutINS4_7SwizzleILi2ELi4ELi3EEENS4_18smem_ptr_flag_bitsILi8EEENSW_INS5_IJNSA_ILi8EEESG_EEENS5_IJSG_SC_EEEEEEEvNS4_8identityES14_S1E_vS1F_EENS_8epilogue10collective18CollectiveEpilogueINS1H_23Sm100TmaWarpSpecializedILi4ELi2ELi64ELb0ELb0EEEJNS5_IJNSA_ILi128EEESF_SG_EEENS5_IJNSW_IS1M_SC_EENSW_ISG_SC_EEEEESI_SJ_SI_SJ_NS1H_6fusion15FusionCallbacksIS1L_NS1R_17LinearCombinationISI_fSI_fLNS_15FloatRoundStyleE2EEES1N_S1Q_JEEENS4_5SM1004TMEM4LOAD26SM100_TMEM_LOAD_32dp32b64xENS4_13SM90_TMA_LOADES1E_NS4_39AutoVectorizingCopyWithAssumedAlignmentILi128EEENS4_14SM90_TMA_STOREES1E_S23_S23_EEEvvEEEEvNT_6ParamsE:
        .type           _ZN7cutlass13device_kernelINS_4gemm6kernel13GemmUniversalIN4cute5tupleIJiiiiEEENS1_10collective13CollectiveMmaINS1_35MainloopSm100TmaUmmaWarpSpecializedILi11ELi2ELi2ENS5_IJNS4_1CILi2EEENSA_ILi1EEESC_EEEEENS5_IJNSA_ILi256EEESF_NSA_ILi64EEEEEENS_12float_e5m2_tENS5_IJlSC_lEEESI_SJ_NS4_8TiledMMAINS4_8MMA_AtomIJNS4_10MMA_TraitsINS4_25SM100_MMA_F8F6F4_2x1SM_SSEJSI_SI_fSF_SF_NS4_17integral_constantINS4_4UMMA5MajorELSQ_0EEESR_NSO_INSP_7ScaleInELSS_0EEEST_EEEEEENS4_6LayoutINS5_IJSC_SC_SC_EEENS5_IJNSA_ILi0EEESY_SY_EEEEENS5_IJNS4_10UnderscoreES11_S11_EEEEENS4_18SM100_TMA_2SM_LOADENS4_14ComposedLayoutINS4_7SwizzleILi2ELi4ELi3EEENS4_18smem_ptr_flag_bitsILi8EEENSW_INS5_IJNSA_ILi8EEESG_EEENS5_IJSG_SC_EEEEEEEvNS4_8identityES14_S1E_vS1F_EENS_8epilogue10collective18CollectiveEpilogueINS1H_23Sm100TmaWarpSpecializedILi4ELi2ELi64ELb0ELb0EEEJNS5_IJNSA_ILi128EEESF_SG_EEENS5_IJNSW_IS1M_SC_EENSW_ISG_SC_EEEEESI_SJ_SI_SJ_NS1H_6fusion15FusionCallbacksIS1L_NS1R_17LinearCombinationISI_fSI_fLNS_15FloatRoundStyleE2EEES1N_S1Q_JEEENS4_5SM1004TMEM4LOAD26SM100_TMEM_LOAD_32dp32b64xENS4_13SM90_TMA_LOADES1E_NS4_39AutoVectorizingCopyWithAssumedAlignmentILi128EEENS4_14SM90_TMA_STOREES1E_S23_S23_EEEvvEEEEvNT_6ParamsE,@function
        .size           _ZN7cutlass13device_kernelINS_4gemm6kernel13GemmUniversalIN4cute5tupleIJiiiiEEENS1_10collective13CollectiveMmaINS1_35MainloopSm100TmaUmmaWarpSpecializedILi11ELi2ELi2ENS5_IJNS4_1CILi2EEENSA_ILi1EEESC_EEEEENS5_IJNSA_ILi256EEESF_NSA_ILi64EEEEEENS_12float_e5m2_tENS5_IJlSC_lEEESI_SJ_NS4_8TiledMMAINS4_8MMA_AtomIJNS4_10MMA_TraitsINS4_25SM100_MMA_F8F6F4_2x1SM_SSEJSI_SI_fSF_SF_NS4_17integral_constantINS4_4UMMA5MajorELSQ_0EEESR_NSO_INSP_7ScaleInELSS_0EEEST_EEEEEENS4_6LayoutINS5_IJSC_SC_SC_EEENS5_IJNSA_ILi0EEESY_SY_EEEEENS5_IJNS4_10UnderscoreES11_S11_EEEEENS4_18SM100_TMA_2SM_LOADENS4_14ComposedLayoutINS4_7SwizzleILi2ELi4ELi3EEENS4_18smem_ptr_flag_bitsILi8EEENSW_INS5_IJNSA_ILi8EEESG_EEENS5_IJSG_SC_EEEEEEEvNS4_8identityES14_S1E_vS1F_EENS_8epilogue10collective18CollectiveEpilogueINS1H_23Sm100TmaWarpSpecializedILi4ELi2ELi64ELb0ELb0EEEJNS5_IJNSA_ILi128EEESF_SG_EEENS5_IJNSW_IS1M_SC_EENSW_ISG_SC_EEEEESI_SJ_SI_SJ_NS1H_6fusion15FusionCallbacksIS1L_NS1R_17LinearCombinationISI_fSI_fLNS_15FloatRoundStyleE2EEES1N_S1Q_JEEENS4_5SM1004TMEM4LOAD26SM100_TMEM_LOAD_32dp32b64xENS4_13SM90_TMA_LOADES1E_NS4_39AutoVectorizingCopyWithAssumedAlignmentILi128EEENS4_14SM90_TMA_STOREES1E_S23_S23_EEEvvEEEEvNT_6ParamsE,(.L_x_210 - _ZN7cutlass13device_kernelINS_4gemm6kernel13GemmUniversalIN4cute5tupleIJiiiiEEENS1_10collective13CollectiveMmaINS1_35MainloopSm100TmaUmmaWarpSpecializedILi11ELi2ELi2ENS5_IJNS4_1CILi2EEENSA_ILi1EEESC_EEEEENS5_IJNSA_ILi256EEESF_NSA_ILi64EEEEEENS_12float_e5m2_tENS5_IJlSC_lEEESI_SJ_NS4_8TiledMMAINS4_8MMA_AtomIJNS4_10MMA_TraitsINS4_25SM100_MMA_F8F6F4_2x1SM_SSEJSI_SI_fSF_SF_NS4_17integral_constantINS4_4UMMA5MajorELSQ_0EEESR_NSO_INSP_7ScaleInELSS_0EEEST_EEEEEENS4_6LayoutINS5_IJSC_SC_SC_EEENS5_IJNSA_ILi0EEESY_SY_EEEEENS5_IJNS4_10UnderscoreES11_S11_EEEEENS4_18SM100_TMA_2SM_LOADENS4_14ComposedLayoutINS4_7SwizzleILi2ELi4ELi3EEENS4_18smem_ptr_flag_bitsILi8EEENSW_INS5_IJNSA_ILi8EEESG_EEENS5_IJSG_SC_EEEEEEEvNS4_8identityES14_S1E_vS1F_EENS_8epilogue10collective18CollectiveEpilogueINS1H_23Sm100TmaWarpSpecializedILi4ELi2ELi64ELb0ELb0EEEJNS5_IJNSA_ILi128EEESF_SG_EEENS5_IJNSW_IS1M_SC_EENSW_ISG_SC_EEEEESI_SJ_SI_SJ_NS1H_6fusion15FusionCallbacksIS1L_NS1R_17LinearCombinationISI_fSI_fLNS_15FloatRoundStyleE2EEES1N_S1Q_JEEENS4_5SM1004TMEM4LOAD26SM100_TMEM_LOAD_32dp32b64xENS4_13SM90_TMA_LOADES1E_NS4_39AutoVectorizingCopyWithAssumedAlignmentILi128EEENS4_14SM90_TMA_STOREES1E_S23_S23_EEEvvEEEEvNT_6ParamsE)
        .other          _ZN7cutlass13device_kernelINS_4gemm6kernel13GemmUniversalIN4cute5tupleIJiiiiEEENS1_10collective13CollectiveMmaINS1_35MainloopSm100TmaUmmaWarpSpecializedILi11ELi2ELi2ENS5_IJNS4_1CILi2EEENSA_ILi1EEESC_EEEEENS5_IJNSA_ILi256EEESF_NSA_ILi64EEEEEENS_12float_e5m2_tENS5_IJlSC_lEEESI_SJ_NS4_8TiledMMAINS4_8MMA_AtomIJNS4_10MMA_TraitsINS4_25SM100_MMA_F8F6F4_2x1SM_SSEJSI_SI_fSF_SF_NS4_17integral_constantINS4_4UMMA5MajorELSQ_0EEESR_NSO_INSP_7ScaleInELSS_0EEEST_EEEEEENS4_6LayoutINS5_IJSC_SC_SC_EEENS5_IJNSA_ILi0EEESY_SY_EEEEENS5_IJNS4_10UnderscoreES11_S11_EEEEENS4_18SM100_TMA_2SM_LOADENS4_14ComposedLayoutINS4_7SwizzleILi2ELi4ELi3EEENS4_18smem_ptr_flag_bitsILi8EEENSW_INS5_IJNSA_ILi8EEESG_EEENS5_IJSG_SC_EEEEEEEvNS4_8identityES14_S1E_vS1F_EENS_8epilogue10collective18CollectiveEpilogueINS1H_23Sm100TmaWarpSpecializedILi4ELi2ELi64ELb0ELb0EEEJNS5_IJNSA_ILi128EEESF_SG_EEENS5_IJNSW_IS1M_SC_EENSW_ISG_SC_EEEEESI_SJ_SI_SJ_NS1H_6fusion15FusionCallbacksIS1L_NS1R_17LinearCombinationISI_fSI_fLNS_15FloatRoundStyleE2EEES1N_S1Q_JEEENS4_5SM1004TMEM4LOAD26SM100_TMEM_LOAD_32dp32b64xENS4_13SM90_TMA_LOADES1E_NS4_39AutoVectorizingCopyWithAssumedAlignmentILi128EEENS4_14SM90_TMA_STOREES1E_S23_S23_EEEvvEEEEvNT_6ParamsE,@"STO_CUDA_ENTRY STV_DEFAULT"
_ZN7cutlass13device_kernelINS_4gemm6kernel13GemmUniversalIN4cute5tupleIJiiiiEEENS1_10collective13CollectiveMmaINS1_35MainloopSm100TmaUmmaWarpSpecializedILi11ELi2ELi2ENS5_IJNS4_1CILi2EEENSA_ILi1EEESC_EEEEENS5_IJNSA_ILi256EEESF_NSA_ILi64EEEEEENS_12float_e5m2_tENS5_IJlSC_lEEESI_SJ_NS4_8TiledMMAINS4_8MMA_AtomIJNS4_10MMA_TraitsINS4_25SM100_MMA_F8F6F4_2x1SM_SSEJSI_SI_fSF_SF_NS4_17integral_constantINS4_4UMMA5MajorELSQ_0EEESR_NSO_INSP_7ScaleInELSS_0EEEST_EEEEEENS4_6LayoutINS5_IJSC_SC_SC_EEENS5_IJNSA_ILi0EEESY_SY_EEEEENS5_IJNS4_10UnderscoreES11_S11_EEEEENS4_18SM100_TMA_2SM_LOADENS4_14ComposedLayoutINS4_7SwizzleILi2ELi4ELi3EEENS4_18smem_ptr_flag_bitsILi8EEENSW_INS5_IJNSA_ILi8EEESG_EEENS5_IJSG_SC_EEEEEEEvNS4_8identityES14_S1E_vS1F_EENS_8epilogue10collective18CollectiveEpilogueINS1H_23Sm100TmaWarpSpecializedILi4ELi2ELi64ELb0ELb0EEEJNS5_IJNSA_ILi128EEESF_SG_EEENS5_IJNSW_IS1M_SC_EENSW_ISG_SC_EEEEESI_SJ_SI_SJ_NS1H_6fusion15FusionCallbacksIS1L_NS1R_17LinearCombinationISI_fSI_fLNS_15FloatRoundStyleE2EEES1N_S1Q_JEEENS4_5SM1004TMEM4LOAD26SM100_TMEM_LOAD_32dp32b64xENS4_13SM90_TMA_LOADES1E_NS4_39AutoVectorizingCopyWithAssumedAlignmentILi128EEENS4_14SM90_TMA_STOREES1E_S23_S23_EEEvvEEEEvNT_6ParamsE:
[----:B------:R-:W1:Y:S01]  /*0000*/  LDC R1, c[0x0][0x37c] ;  /* 0x0000df00ff017b82 */ /* 0x000e620000000800 */
[----:B------:R-:W2:Y:S01]  /*0010*/  S2R R185, SR_TID.X ;  /* 0x0000000000b97919 */ /* 0x000ea20000002100 */
[----:B------:R-:W3:Y:S06]  /*0020*/  LDCU.64 UR6, c[0x0][0x890] ;  /* 0x00011200ff0677ac */ /* 0x000eec0008000a00 */
[----:B------:R-:W4:Y:S01]  /*0030*/  S2UR UR37, SR_CgaCtaId ;  /* 0x00000000002579c3 */ /* 0x000f220000008800 */
[----:B------:R-:W-:Y:S02]  /*0040*/  PRMT R171, RZ, 0x7610, R171 ;  /* 0x00007610ffab7816 */ /* 0x000fe400000000ab */
[----:B------:R-:W-:Y:S01]  /*0050*/  ELECT P1, URZ, PT ;  /* 0x0000000000ff782f */ /* 0x000fe20003820000 */
[----:B------:R-:W1:Y:S01]  /*0060*/  LDCU.64 UR46, c[0x0][0x358] ;  /* 0x00006b00ff2e77ac */ /* 0x000e620008000a00 */
[----:B---3--:R-:W-:-:S04]  /*0070*/  UISETP.NE.U32.AND UP0, UPT, UR6, URZ, UPT ;  /* 0x000000ff0600728c */ /* 0x008fc8000bf05070 */
[----:B------:R-:W-:Y:S02]  /*0080*/  UISETP.NE.AND.EX UP0, UPT, UR7, URZ, UPT, UP0 ;  /* 0x000000ff0700728c */ /* 0x000fe4000bf05300 */
[----:B----4-:R-:W-:Y:S02]  /*0090*/  ULOP3.LUT UR5, UR37, 0x1, URZ, 0xc0, !UPT ;  /* 0x0000000125057892 */ /* 0x010fe4000f8ec0ff */
[----:B------:R-:W-:Y:S01]  /*00a0*/  ULOP3.LUT UR4, UR37, 0x1, URZ, 0x3c, !UPT ;  /* 0x0000000125047892 */ /* 0x000fe2000f8e3cff */
[----:B--2---:R-:W-:-:S05]  /*00b0*/  SHF.R.U32.HI R173, RZ, 0x5, R185 ;  /* 0x00000005ffad7819 */ /* 0x004fca00000116b9 */
[----:B------:R-:W2:Y:S02]  /*00c0*/  SHFL.IDX PT, R0, R173, RZ, 0x1f ;  /* 0x00001fffad007589 */ /* 0x000ea400000e0000 */
[----:B--2---:R-:W-:Y:S01]  /*00d0*/  R2UR UR10, R0 ;  /* 0x00000000000a72ca */ /* 0x004fe200000e0000 */
[----:B-1----:R-:W-:-:S14]  /*00e0*/  BRA.U UP0, `(.L_x_0) ;  /* 0x00000001002c7547 */ /* 0x002fdc000b800000 */
[----:B------:R-:W1:Y:S02]  /*00f0*/  LDCU.64 UR8, c[0x0][0x888] ;  /* 0x00011100ff0877ac */ /* 0x000e640008000a00 */
[----:B-1----:R-:W-:-:S04]  /*0100*/  UISETP.NE.U32.AND UP0, UPT, UR8, URZ, UPT ;  /* 0x000000ff0800728c */ /* 0x002fc8000bf05070 */
[----:B------:R-:W-:-:S09]  /*0110*/  UISETP.NE.AND.EX UP0, UPT, UR9, URZ, UPT, UP0 ;  /* 0x000000ff0900728c */ /* 0x000fd2000bf05300 */
[----:B------:R-:W-:Y:S05]  /*0120*/  BRA.U !UP0, `(.L_x_1) ;  /* 0x0000000108107547 */ /* 0x000fea000b800000 */
[----:B------:R-:W1:Y:S02]  /*0130*/  LDC.64 R2, c[0x0][0x888] ;  /* 0x00022200ff027b82 */ /* 0x000e640000000a00 */
[----:B-1----:R1:W5:Y:S01]  /*0140*/  LDG.E R81, desc[UR46][R2.64] ;  /* 0x0000002e02517981 */ /* 0x002362000c1e1900 */
[----:B------:R-:W-:Y:S01]  /*0150*/  HFMA2 R171, -RZ, RZ, 0, 5.9604644775390625e-08 ;  /* 0x00000001ffab7431 */ /* 0x000fe200000001ff */
[----:B------:R-:W-:Y:S05]  /*0160*/  BRA `(.L_x_0) ;  /* 0x00000000000c7947 */ /* 0x000fea0003800000 */
.L_x_1:
[----:B------:R-:W1:Y:S01]  /*0170*/  LDCU UR8, c[0x0][0x880] ;  /* 0x00011000ff0877ac */ /* 0x000e620008000800 */
[----:B------:R-:W-:Y:S01]  /*0180*/  HFMA2 R171, -RZ, RZ, 0, 5.9604644775390625e-08 ;  /* 0x00000001ffab7431 */ /* 0x000fe200000001ff */
[----:B-1----:R-:W-:-:S07]  /*0190*/  MOV R81, UR8 ;  /* 0x0000000800517c02 */ /* 0x002fce0008000f00 */
.L_x_0:
[----:B------:R-:W2:Y:S02]  /*01a0*/  LDCU.64 UR8, c[0x0][0x8b0] ;  /* 0x00011600ff0877ac */ /* 0x000ea40008000a00 */
[----:B--2---:R-:W-:-:S04]  /*01b0*/  UISETP.NE.U32.AND UP0, UPT, UR8, URZ, UPT ;  /* 0x000000ff0800728c */ /* 0x004fc8000bf05070 */
[----:B------:R-:W-:-:S09]  /*01c0*/  UISETP.NE.AND.EX UP0, UPT, UR9, URZ, UPT, UP0 ;  /* 0x000000ff0900728c */ /* 0x000fd2000bf05300 */
[----:B------:R-:W-:Y:S05]  /*01d0*/  BRA.U UP0, `(.L_x_2) ;  /* 0x0000000100247547 */ /* 0x000fea000b800000 */
[----:B------:R-:W2:Y:S02]  /*01e0*/  LDCU.64 UR8, c[0x0][0x8a8] ;  /* 0x00011500ff0877ac */ /* 0x000ea40008000a00 */
[----:B--2---:R-:W-:-:S04]  /*01f0*/  UISETP.NE.U32.AND UP0, UPT, UR8, URZ, UPT ;  /* 0x000000ff0800728c */ /* 0x004fc8000bf05070 */
[----:B------:R-:W-:-:S09]  /*0200*/  UISETP.NE.AND.EX UP0, UPT, UR9, URZ, UPT, UP0 ;  /* 0x000000ff0900728c */ /* 0x000fd2000bf05300 */
[----:B------:R-:W-:Y:S05]  /*0210*/  BRA.U !UP0, `(.L_x_3) ;  /* 0x00000001080c7547 */ /* 0x000fea000b800000 */
[----:B------:R-:W2:Y:S02]  /*0220*/  LDC.64 R78, c[0x0][0x8a8] ;  /* 0x00022a00ff4e7b82 */ /* 0x000ea40000000a00 */
[----:B--2---:R2:W5:Y:S01]  /*0230*/  LDG.E R78, desc[UR46][R78.64] ;  /* 0x0000002e4e4e7981 */ /* 0x004562000c1e1900 */
[----:B------:R-:W-:Y:S05]  /*0240*/  BRA `(.L_x_2) ;  /* 0x0000000000087947 */ /* 0x000fea0003800000 */
.L_x_3:
[----:B------:R-:W2:Y:S02]  /*0250*/  LDCU UR8, c[0x0][0x8a0] ;  /* 0x00011400ff0877ac */ /* 0x000ea40008000800 */
[----:B--2---:R-:W-:Y:S02]  /*0260*/  MOV R78, UR8 ;  /* 0x00000008004e7c02 */ /* 0x004fe40008000f00 */
.L_x_2:
[----:B------:R-:W-:Y:S01]  /*0270*/  IMAD.U32 R0, RZ, RZ, UR10 ;  /* 0x0000000aff007e24 */ /* 0x000fe2000f8e00ff */
[----:B------:R-:W-:Y:S04]  /*0280*/  BSSY.RECONVERGENT B0, `(.L_x_4) ;  /* 0x000000c000007945 */ /* 0x000fe80003800200 */
[C---:B------:R-:W-:Y:S02]  /*0290*/  ISETP.NE.OR P2, PT, R0.reuse, 0x1, !P1 ;  /* 0x000000010000780c */ /* 0x040fe40004f45670 */
[----:B------:R-:W-:-:S11]  /*02a0*/  ISETP.NE.OR P0, PT, R0, 0x3, !P1 ;  /* 0x000000030000780c */ /* 0x000fd60004f05670 */
[----:B------:R-:W-:Y:S05]  /*02b0*/  @P2 BRA `(.L_x_5) ;  /* 0x0000000000202947 */ /* 0x000fea0003800000 */
[----:B------:R-:W3:Y:S02]  /*02c0*/  LDCU.64 UR8, c[0x0][0x348] ;  /* 0x00006900ff0877ac */ /* 0x000ee40008000a00 */
[----:B---3--:R-:W-:Y:S02]  /*02d0*/  UIADD3 UR12, UP1, UPT, UR8, 0x80, URZ ;  /* 0x00000080080c7890 */ /* 0x008fe4000ff3e0ff */
[----:B------:R-:W-:Y:S02]  /*02e0*/  UIADD3 UR8, UP0, UPT, UR8, 0x180, URZ ;  /* 0x0000018008087890 */ /* 0x000fe4000ff1e0ff */
[----:B------:R-:W-:Y:S02]  /*02f0*/  UIADD3.X UR13, UPT, UPT, URZ, UR9, URZ, UP1, !UPT ;  /* 0x00000009ff0d7290 */ /* 0x000fe40008ffe4ff */
[----:B------:R-:W-:-:S07]  /*0300*/  UIADD3.X UR9, UPT, UPT, URZ, UR9, URZ, UP0, !UPT ;  /* 0x00000009ff097290 */ /* 0x000fce00087fe4ff */
[----:B------:R3:W-:Y:S02]  /*0310*/  UTMACCTL.PF [UR12] ;  /* 0x000000000c0079b9 */ /* 0x0007e40008040000 */
[----:B------:R3:W-:Y:S02]  /*0320*/  UTMACCTL.PF [UR8] ;  /* 0x00000000080079b9 */ /* 0x0007e40008040000 */
[----:B---3--:R-:W-:Y:S01]  /*0330*/  NOP ;  /* 0x0000000000007918 */ /* 0x008fe20000000000 */
.L_x_5:
[----:B------:R-:W-:Y:S05]  /*0340*/  BSYNC.RECONVERGENT B0 ;  /* 0x0000000000007941 */ /* 0x000fea0003800200 */
.L_x_4:
[----:B------:R-:W-:Y:S04]  /*0350*/  BSSY.RECONVERGENT B0, `(.L_x_6) ;  /* 0x000000a000007945 */ /* 0x000fe80003800200 */
        /* <DEDUP_REMOVED lines=9> */
.L_x_7:
[----:B------:R-:W-:Y:S05]  /*03f0*/  BSYNC.RECONVERGENT B0 ;  /* 0x0000000000007941 */ /* 0x000fea0003800200 */
.L_x_6:
[----:B------:R-:W3:Y:S01]  /*0400*/  LDCU.64 UR8, c[0x0][0x888] ;  /* 0x00011100ff0877ac */ /* 0x000ee20008000a00 */
[----:B------:R-:W-:Y:S02]  /*0410*/  UISETP.EQ.U32.AND UP1, UPT, UR6, URZ, UPT ;  /* 0x000000ff0600728c */ /* 0x000fe4000bf22070 */
[----:B------:R-:W-:Y:S02]  /*0420*/  UPLOP3.LUT UP5, UPT, UPT, UPT, UPT, 0x80, 0x8 ;  /* 0x000000000008789c */ /* 0x000fe40003faf070 */
[----:B---3--:R-:W-:-:S04]  /*0430*/  UISETP.NE.U32.AND UP0, UPT, UR8, URZ, UPT ;  /* 0x000000ff0800728c */ /* 0x008fc8000bf05070 */
[----:B------:R-:W-:-:S04]  /*0440*/  UISETP.NE.AND.EX UP0, UPT, UR9, URZ, UPT, UP0 ;  /* 0x000000ff0900728c */ /* 0x000fc8000bf05300 */
[----:B------:R-:W-:-:S04]  /*0450*/  UISETP.EQ.OR.EX UP2, UPT, UR7, URZ, !UP0, UP1 ;  /* 0x000000ff0700728c */ /* 0x000fc8000c742710 */
[----:B------:R-:W-:-:S05]  /*0460*/  UP2UR UR50, UPR, URZ, 0x4 ;  /* 0x00000004ff327883 */ /* 0x000fca0008000000 */
[----:B------:R-:W-:Y:S07]  /*0470*/  BRA.U !UP2, `(.L_x_8) ;  /* 0x000000010a207547 */ /* 0x000fee000b800000 */
[----:B------:R-:W-:Y:S01]  /*0480*/  UISETP.NE.U32.AND UP2, UPT, UR6, URZ, UPT ;  /* 0x000000ff0600728c */ /* 0x000fe2000bf45070 */
[----:B-----5:R-:W-:Y:S01]  /*0490*/  FSETP.NEU.AND P0, PT, R81, RZ, PT ;  /* 0x000000ff5100720b */ /* 0x020fe20003f0d000 */
[----:B------:R-:W-:Y:S02]  /*04a0*/  USEL UR6, URZ, 0xffffffff, UP0 ;  /* 0xffffffffff067887 */ /* 0x000fe40008000000 */
[----:B------:R-:W-:-:S10]  /*04b0*/  UISETP.NE.AND.EX UP2, UPT, UR7, URZ, UPT, UP2 ;  /* 0x000000ff0700728c */ /* 0x000fd4000bf45320 */
[----:B------:R-:W-:Y:S01]  /*04c0*/  VOTEU.ANY UP1, P0 ;  /* 0x0000000000ff7886 */ /* 0x000fe20000020100 */
[----:B------:R-:W-:-:S04]  /*04d0*/  @!UP2 USEL UR6, URZ, 0xffffffff, UP1 ;  /* 0xffffffffff06a887 */ /* 0x000fc80008800000 */
[----:B------:R-:W-:-:S04]  /*04e0*/  ULOP3.LUT UR6, UR6, 0x1, URZ, 0xc0, !UPT ;  /* 0x0000000106067892 */ /* 0x000fc8000f8ec0ff */
[----:B------:R-:W-:-:S11]  /*04f0*/  UISETP.NE.U32.AND UP5, UPT, UR6, 0x1, UPT ;  /* 0x000000010600788c */ /* 0x000fd6000bfa5070 */
.L_x_8:
[----:B------:R-:W3:Y:S01]  /*0500*/  SHFL.IDX PT, R0, R173, RZ, 0x1f ;  /* 0x00001fffad007589 */ /* 0x000ee200000e0000 */
[----:B------:R-:W-:-:S04]  /*0510*/  UISETP.NE.AND UP1, UPT, UR10, 0x2, UPT ;  /* 0x000000020a00788c */ /* 0x000fc8000bf25270 */
[----:B------:R-:W-:Y:S02]  /*0520*/  UISETP.EQ.AND UP2, UPT, UR5, URZ, !UP1 ;  /* 0x000000ff0500728c */ /* 0x000fe4000cf42270 */
[----:B------:R-:W-:-:S04]  /*0530*/  USEL UR6, URZ, 0x1, UP1 ;  /* 0x00000001ff067887 */ /* 0x000fc80008800000 */
[----:B------:R-:W-:Y:S02]  /*0540*/  PLOP3.LUT P5, PT, P1, PT, UP2, 0x80, 0x8 ;  /* 0x000000000008781c */ /* 0x000fe40000faf028 */
[----:B---3--:R-:W-:-:S13]  /*0550*/  ISETP.NE.AND P0, PT, R0, RZ, PT ;  /* 0x000000ff0000720c */ /* 0x008fda0003f05270 */
[----:B------:R-:W-:Y:S05]  /*0560*/  @P0 BRA `(.L_x_9) ;  /* 0x0000000000880947 */ /* 0x000fea0003800000 */
[----:B------:R-:W-:Y:S01]  /*0570*/  ELECT P0, URZ, PT ;  /* 0x0000000000ff782f */ /* 0x000fe20003800000 */
[----:B------:R-:W-:-:S12]  /*0580*/  BSSY.RECONVERGENT B0, `(.L_x_9) ;  /* 0x0000020000007945 */ /* 0x000fd80003800200 */
[----:B------:R-:W-:Y:S05]  /*0590*/  @!P0 BRA `(.L_x_10) ;  /* 0x0000000000788947 */ /* 0x000fea0003800000 */
[----:B------:R-:W-:Y:S01]  /*05a0*/  UMOV UR8, 0x400 ;  /* 0x0000040000087882 */ /* 0x000fe20000000000 */
[----:B------:R-:W-:Y:S01]  /*05b0*/  UMOV UR7, 0x1 ;  /* 0x0000000100077882 */ /* 0x000fe20000000000 */
[----:B------:R-:W-:Y:S02]  /*05c0*/  ULEA UR8, UR37, UR8, 0x18 ;  /* 0x0000000825087291 */ /* 0x000fe4000f8ec0ff */
[----:B------:R-:W-:-:S04]  /*05d0*/  UIADD3 UR12, UPT, UPT, -UR7, 0x100000, URZ ;  /* 0x00100000070c7890 */ /* 0x000fc8000fffe1ff */
[----:B------:R-:W-:Y:S02]  /*05e0*/  USHF.L.U32 UR13, UR12, 0xb, URZ ;  /* 0x0000000b0c0d7899 */ /* 0x000fe400080006ff */
[----:B------:R-:W-:Y:S01]  /*05f0*/  USHF.L.U32 UR12, UR12, 0x1, URZ ;  /* 0x000000010c0c7899 */ /* 0x000fe200080006ff */
[----:B------:R-:W3:Y:S11]  /*0600*/  FENCE.VIEW.ASYNC.S ;  /* 0x00000000000073c6 */ /* 0x000ef60000000000 */
[----:B---3--:R3:W4:Y:S01]  /*0610*/  SYNCS.EXCH.64 URZ, [UR8], UR12 ;  /* 0x0000000c08ff75b2 */ /* 0x0087220008000100 */
[----:B------:R3:W1:Y:S01]  /*0620*/  SYNCS.EXCH.64 URZ, [UR8+0x58], UR12 ;  /* 0x0000580c08ff75b2 */ /* 0x0006620008000100 */
        /* <DEDUP_REMOVED lines=19> */
[----:B------:R3:W1:Y:S02]  /*0760*/  SYNCS.EXCH.64 URZ, [UR8+0xa8], UR12 ;  /* 0x0000a80c08ff75b2 */ /* 0x0006640008000100 */
[----:B---3--:R-:W-:Y:S01]  /*0770*/  NOP ;  /* 0x0000000000007918 */ /* 0x008fe20000000000 */
.L_x_10:
[----:B------:R-:W-:Y:S05]  /*0780*/  BSYNC.RECONVERGENT B0 ;  /* 0x0000000000007941 */ /* 0x000fea0003800200 */
.L_x_9:
[----:B------:R-:W3:Y:S01]  /*0790*/  SHFL.IDX PT, R0, R173, RZ, 0x1f ;  /* 0x00001fffad007589 */ /* 0x000ee200000e0000 */
[----:B------:R-:W-:Y:S01]  /*07a0*/  NOP ;  /* 0x0000000000007918 */ /* 0x000fe20000000000 */
[----:B---3--:R-:W-:-:S13]  /*07b0*/  ISETP.NE.AND P0, PT, R0, 0x1, PT ;  /* 0x000000010000780c */ /* 0x008fda0003f05270 */
[----:B------:R-:W-:Y:S05]  /*07c0*/  @P0 BRA `(.L_x_11) ;  /* 0x0000000000540947 */ /* 0x000fea0003800000 */
[----:B------:R-:W-:Y:S01]  /*07d0*/  UMOV UR9, 0x400 ;  /* 0x0000040000097882 */ /* 0x000fe20000000000 */
[----:B------:R-:W-:Y:S01]  /*07e0*/  UMOV UR8, 0x20 ;  /* 0x0000002000087882 */ /* 0x000fe20000000000 */
[----:B------:R-:W-:Y:S01]  /*07f0*/  UMOV UR7, 0x80 ;  /* 0x0000008000077882 */ /* 0x000fe20000000000 */
[----:B------:R-:W-:Y:S02]  /*0800*/  ULEA UR9, UR37, UR9, 0x18 ;  /* 0x0000000925097291 */ /* 0x000fe4000f8ec0ff */
[----:B------:R-:W-:-:S04]  /*0810*/  UIADD3 UR12, UPT, UPT, -UR8, 0x100000, URZ ;  /* 0x00100000080c7890 */ /* 0x000fc8000fffe1ff */
[----:B------:R-:W-:Y:S02]  /*0820*/  USHF.L.U32 UR13, UR12, 0xb, URZ ;  /* 0x0000000b0c0d7899 */ /* 0x000fe400080006ff */
[----:B------:R-:W-:Y:S02]  /*0830*/  USHF.L.U32 UR12, UR12, 0x1, URZ ;  /* 0x000000010c0c7899 */ /* 0x000fe400080006ff */
[----:B------:R-:W-:-:S04]  /*0840*/  UIADD3 UR14, UPT, UPT, -UR7, 0x100000, URZ ;  /* 0x00100000070e7890 */ /* 0x000fc8000fffe1ff */
[----:B------:R-:W-:Y:S02]  /*0850*/  USHF.L.U32 UR15, UR14, 0xb, URZ ;  /* 0x0000000b0e0f7899 */ /* 0x000fe400080006ff */
[----:B------:R-:W-:Y:S01]  /*0860*/  USHF.L.U32 UR14, UR14, 0x1, URZ ;  /* 0x000000010e0e7899 */ /* 0x000fe200080006ff */
[----:B------:R-:W-:Y:S01]  /*0870*/  ELECT P0, URZ, PT ;  /* 0x0000000000ff782f */ /* 0x000fe20003800000 */
[----:B------:R-:W3:Y:S02]  /*0880*/  FENCE.VIEW.ASYNC.S ;  /* 0x00000000000073c6 */ /* 0x000ee40000000000 */
[----:B---3--:R3:W1:Y:S08]  /*0890*/  SYNCS.EXCH.64 URZ, [UR9+0xb0], UR12 ;  /* 0x0000b00c09ff75b2 */ /* 0x0086700008000100 */
[----:B------:R3:W1:Y:S01]  /*08a0*/  SYNCS.EXCH.64 URZ, [UR9+0xd0], UR14 ;  /* 0x0000d00e09ff75b2 */ /* 0x0006620008000100 */
[----:B------:R3:W1:Y:S01]  /*08b0*/  SYNCS.EXCH.64 URZ, [UR9+0xb8], UR12 ;  /* 0x0000b80c09ff75b2 */ /* 0x0006620008000100 */
[----:B------:R3:W1:Y:S01]  /*08c0*/  SYNCS.EXCH.64 URZ, [UR9+0xd8], UR14 ;  /* 0x0000d80e09ff75b2 */ /* 0x0006620008000100 */
[----:B------:R3:W1:Y:S01]  /*08d0*/  SYNCS.EXCH.64 URZ, [UR9+0xc0], UR12 ;  /* 0x0000c00c09ff75b2 */ /* 0x0006620008000100 */
[----:B------:R3:W1:Y:S01]  /*08e0*/  SYNCS.EXCH.64 URZ, [UR9+0xe0], UR14 ;  /* 0x0000e00e09ff75b2 */ /* 0x0006620008000100 */
[----:B------:R3:W1:Y:S01]  /*08f0*/  SYNCS.EXCH.64 URZ, [UR9+0xc8], UR12 ;  /* 0x0000c80c09ff75b2 */ /* 0x0006620008000100 */
[----:B------:R3:W1:Y:S01]  /*0900*/  SYNCS.EXCH.64 URZ, [UR9+0xe8], UR14 ;  /* 0x0000e80e09ff75b2 */ /* 0x0006620008000100 */
[----:B------:R-:W-:Y:S01]  /*0910*/  NOP ;  /* 0x0000000000007918 */ /* 0x000fe20000000000 */
.L_x_11:
[----:B------:R-:W2:Y:S01]  /*0920*/  SHFL.IDX PT, R0, R173, RZ, 0x1f ;  /* 0x00001fffad007589 */ /* 0x000ea200000e0000 */
[----:B------:R-:W-:Y:S01]  /*0930*/  NOP ;  /* 0x0000000000007918 */ /* 0x000fe20000000000 */
[----:B--2---:R-:W-:-:S13]  /*0940*/  ISETP.NE.AND P0, PT, R0, 0x3, PT ;  /* 0x000000030000780c */ /* 0x004fda0003f05270 */
[----:B------:R-:W-:Y:S05]  /*0950*/  @P0 BRA `(.L_x_12) ;  /* 0x00000000002c0947 */ /* 0x000fea0003800000 */
[----:B------:R-:W-:Y:S01]  /*0960*/  UMOV UR8, 0x400 ;  /* 0x0000040000087882 */ /* 0x000fe20000000000 */
[----:B------:R-:W-:Y:S01]  /*0970*/  UMOV UR7, 0x20 ;  /* 0x0000002000077882 */ /* 0x000fe20000000000 */
[----:B------:R-:W-:Y:S02]  /*0980*/  ULEA UR8, UR37, UR8, 0x18 ;  /* 0x0000000825087291 */ /* 0x000fe4000f8ec0ff */
[----:B---3--:R-:W-:-:S04]  /*0990*/  UIADD3 UR12, UPT, UPT, -UR7, 0x100000, URZ ;  /* 0x00100000070c7890 */ /* 0x008fc8000fffe1ff */
[----:B------:R-:W-:Y:S02]  /*09a0*/  USHF.L.U32 UR13, UR12, 0xb, URZ ;  /* 0x0000000b0c0d7899 */ /* 0x000fe400080006ff */
[----:B------:R-:W-:Y:S01]  /*09b0*/  USHF.L.U32 UR12, UR12, 0x1, URZ ;  /* 0x000000010c0c7899 */ /* 0x000fe200080006ff */
[----:B------:R-:W-:Y:S01]  /*09c0*/  ELECT P0, URZ, PT ;  /* 0x0000000000ff782f */ /* 0x000fe20003800000 */
[----:B------:R-:W2:Y:S10]  /*09d0*/  FENCE.VIEW.ASYNC.S ;  /* 0x00000000000073c6 */ /* 0x000eb40000000000 */
[----:B--2---:R2:W3:Y:S01]  /*09e0*/  SYNCS.EXCH.64 URZ, [UR8+0xf0], UR12 ;  /* 0x0000f00c08ff75b2 */ /* 0x0044e20008000100 */
[----:B------:R2:W1:Y:S01]  /*09f0*/  SYNCS.EXCH.64 URZ, [UR8+0xf8], UR12 ;  /* 0x0000f80c08ff75b2 */ /* 0x0004620008000100 */
[----:B------:R-:W-:Y:S01]  /*0a00*/  NOP ;  /* 0x0000000000007918 */ /* 0x000fe20000000000 */
.L_x_12:
[----:B------:R-:W4:Y:S01]  /*0a10*/  SHFL.IDX PT, R0, R173, RZ, 0x1f ;  /* 0x00001fffad007589 */ /* 0x000f2200000e0000 */
[----:B------:R-:W-:Y:S01]  /*0a20*/  NOP ;  /* 0x0000000000007918 */ /* 0x000fe20000000000 */
[----:B----4-:R-:W-:-:S13]  /*0a30*/  ISETP.NE.AND P0, PT, R0, 0x4, PT ;  /* 0x000000040000780c */ /* 0x010fda0003f05270 */
[----:B------:R-:W-:Y:S05]  /*0a40*/  @P0 BRA `(.L_x_13) ;  /* 0x0000000000480947 */ /* 0x000fea0003800000 */
[----:B---3--:R-:W-:Y:S01]  /*0a50*/  UMOV UR9, 0x1e0 ;  /* 0x000001e000097882 */ /* 0x008fe20000000000 */
[----:B--2---:R-:W-:Y:S01]  /*0a60*/  UMOV UR8, 0x400 ;  /* 0x0000040000087882 */ /* 0x004fe20000000000 */
[----:B------:R-:W-:Y:S01]  /*0a70*/  USEL UR9, UR9, 0x1a0, UP5 ;  /* 0x000001a009097887 */ /* 0x000fe2000a800000 */
        /* <DEDUP_REMOVED lines=9> */
[----:B------:R-:W2:Y:S02]  /*0b10*/  FENCE.VIEW.ASYNC.S ;  /* 0x00000000000073c6 */ /* 0x000ea40000000000 */
[----:B--2---:R4:W2:Y:S08]  /*0b20*/  SYNCS.EXCH.64 URZ, [UR8+0x100], UR12 ;  /* 0x0001000c08ff75b2 */ /* 0x0048b00008000100 */
[----:B------:R4:W3:Y:S01]  /*0b30*/  SYNCS.EXCH.64 URZ, [UR8+0x110], UR14 ;  /* 0x0001100e08ff75b2 */ /* 0x0008e20008000100 */
[----:B------:R4:W1:Y:S01]  /*0b40*/  SYNCS.EXCH.64 URZ, [UR8+0x108], UR12 ;  /* 0x0001080c08ff75b2 */ /* 0x0008620008000100 */
[----:B------:R4:W1:Y:S02]  /*0b50*/  SYNCS.EXCH.64 URZ, [UR8+0x118], UR14 ;  /* 0x0001180e08ff75b2 */ /* 0x0008640008000100 */
[----:B----4-:R-:W-:Y:S01]  /*0b60*/  NOP ;  /* 0x0000000000007918 */ /* 0x010fe20000000000 */
.L_x_13:
[----:B------:R-:W4:Y:S01]  /*0b70*/  SHFL.IDX PT, R0, R173, RZ, 0x1f ;  /* 0x00001fffad007589 */ /* 0x000f2200000e0000 */
[----:B------:R-:W-:Y:S01]  /*0b80*/  NOP ;  /* 0x0000000000007918 */ /* 0x000fe20000000000 */
[----:B----4-:R-:W-:-:S13]  /*0b90*/  ISETP.NE.AND P0, PT, R0, 0x5, PT ;  /* 0x000000050000780c */ /* 0x010fda0003f05270 */
[----:B------:R-:W-:Y:S05]  /*0ba0*/  @P0 BRA `(.L_x_14) ;  /* 0x0000000000440947 */ /* 0x000fea0003800000 */
[----:B---3--:R-:W-:Y:S01]  /*0bb0*/  UMOV UR9, 0x400 ;  /* 0x0000040000097882 */ /* 0x008fe20000000000 */
[----:B--2---:R-:W-:Y:S01]  /*0bc0*/  UMOV UR8, 0x1 ;  /* 0x0000000100087882 */ /* 0x004fe20000000000 */
        /* <DEDUP_REMOVED lines=15> */
.L_x_14:
[----:B------:R-:W4:Y:S01]  /*0cc0*/  SHFL.IDX PT, R0, R173, RZ, 0x1f ;  /* 0x00001fffad007589 */ /* 0x000f2200000e0000 */
[----:B------:R-:W-:Y:S01]  /*0cd0*/  ISETP.NE.OR P1, PT, RZ, UR10, !P1 ;  /* 0x0000000aff007c0c */ /* 0x000fe2000cf25670 */
[----:B------:R-:W-:Y:S01]  /*0ce0*/  NOP ;  /* 0x0000000000007918 */ /* 0x000fe20000000000 */
[----:B----4-:R-:W-:-:S13]  /*0cf0*/  ISETP.NE.AND P0, PT, R0, 0x3, PT ;  /* 0x000000030000780c */ /* 0x010fda0003f05270 */
[----:B------:R-:W-:Y:S05]  /*0d00*/  @P0 BRA `(.L_x_15) ;  /* 0x0000000000340947 */ /* 0x000fea0003800000 */
[----:B--2---:R-:W-:Y:S01]  /*0d10*/  UMOV UR8, 0x400 ;  /* 0x0000040000087882 */ /* 0x004fe20000000000 */
[----:B------:R-:W-:Y:S01]  /*0d20*/  UMOV UR7, 0x20 ;  /* 0x0000002000077882 */ /* 0x000fe20000000000 */
[----:B------:R-:W-:Y:S02]  /*0d30*/  ULEA UR8, UR37, UR8, 0x18 ;  /* 0x0000000825087291 */ /* 0x000fe4000f8ec0ff */
[----:B---3--:R-:W-:-:S04]  /*0d40*/  UIADD3 UR12, UPT, UPT, -UR7, 0x100000, URZ ;  /* 0x00100000070c7890 */ /* 0x008fc8000fffe1ff */
[----:B------:R-:W-:Y:S02]  /*0d50*/  USHF.L.U32 UR13, UR12, 0xb, URZ ;  /* 0x0000000b0c0d7899 */ /* 0x000fe400080006ff */
[----:B------:R-:W-:Y:S01]  /*0d60*/  USHF.L.U32 UR12, UR12, 0x1, URZ ;  /* 0x000000010c0c7899 */ /* 0x000fe200080006ff */
[----:B------:R-:W-:Y:S01]  /*0d70*/  ELECT P0, URZ, PT ;  /* 0x0000000000ff782f */ /* 0x000fe20003800000 */
[----:B------:R-:W2:Y:S10]  /*0d80*/  FENCE.VIEW.ASYNC.S ;  /* 0x00000000000073c6 */ /* 0x000eb40000000000 */
[----:B--2---:R4:W2:Y:S01]  /*0d90*/  SYNCS.EXCH.64 URZ, [UR8+0x140], UR12 ;  /* 0x0001400c08ff75b2 */ /* 0x0048a20008000100 */
[----:B------:R4:W3:Y:S01]  /*0da0*/  SYNCS.EXCH.64 URZ, [UR8+0x150], UR12 ;  /* 0x0001500c08ff75b2 */ /* 0x0008e20008000100 */
[----:B------:R4:W1:Y:S01]  /*0db0*/  SYNCS.EXCH.64 URZ, [UR8+0x148], UR12 ;  /* 0x0001480c08ff75b2 */ /* 0x0008620008000100 */
[----:B------:R4:W1:Y:S02]  /*0dc0*/  SYNCS.EXCH.64 URZ, [UR8+0x158], UR12 ;  /* 0x0001580c08ff75b2 */ /* 0x0008640008000100 */
[----:B----4-:R-:W-:Y:S01]  /*0dd0*/  NOP ;  /* 0x0000000000007918 */ /* 0x010fe20000000000 */
.L_x_15:
[----:B------:R-:W-:Y:S01]  /*0de0*/  VOTEU.ALL UP1, P1 ;  /* 0x0000000000ff7886 */ /* 0x000fe20000820000 */
[----:B--2---:R-:W2:Y:S01]  /*0df0*/  LDCU UR8, c[0x0][0x36c] ;  /* 0x00006d80ff0877ac */ /* 0x004ea20008000800 */
[----:B------:R-:W-:Y:S01]  /*0e00*/  NOP ;  /* 0x0000000000007918 */ /* 0x000fe20000000000 */
[----:B------:R-:W-:Y:S01]  /*0e10*/  LOP3.LUT R10, R185, 0x1f, RZ, 0xc0, !PT ;  /* 0x0000001fb90a7812 */ /* 0x000fe200078ec0ff */
[----:B---3--:R-:W-:Y:S01]  /*0e20*/  UMOV UR12, 0x20 ;  /* 0x00000020000c7882 */ /* 0x008fe20000000000 */
[----:B------:R-:W-:Y:S01]  /*0e30*/  @!UP1 UMOV UR7, 0x400 ;  /* 0x0000040000079882 */ /* 0x000fe20000000000 */
[----:B------:R-:W-:-:S04]  /*0e40*/  @!UP1 UIADD3 UR12, UPT, UPT, -UR12, 0x100000, URZ ;  /* 0x001000000c0c9890 */ /* 0x000fc8000fffe1ff */
[----:B------:R-:W-:Y:S02]  /*0e50*/  @!UP1 USHF.L.U32 UR13, UR12, 0xb, URZ ;  /* 0x0000000b0c0d9899 */ /* 0x000fe400080006ff */
[----:B------:R-:W-:Y:S02]  /*0e60*/  @!UP1 USHF.L.U32 UR12, UR12, 0x1, URZ ;  /* 0x000000010c0c9899 */ /* 0x000fe400080006ff */
[----:B------:R-:W-:Y:S01]  /*0e70*/  @!UP1 ULEA UR7, UR37, UR7, 0x18 ;  /* 0x0000000725079291 */ /* 0x000fe2000f8ec0ff */
[----:B------:R-:W-:Y:S01]  /*0e80*/  VOTEU.ALL UP1, P1 ;  /* 0x0000000000ff7886 */ /* 0x000fe20000820000 */
[----:B------:R-:W-:Y:S01]  /*0e90*/  UISETP.NE.AND UP4, UPT, UR10, URZ, UPT ;  /* 0x000000ff0a00728c */ /* 0x000fe2000bf85270 */
[----:B------:R-:W3:Y:S09]  /*0ea0*/  FENCE.VIEW.ASYNC.S ;  /* 0x00000000000073c6 */ /* 0x000ef20000000000 */
[----:B---3--:R3:W4:Y:S01]  /*0eb0*/  @!UP1 SYNCS.EXCH.64 URZ, [UR7+0x160], UR12 ;  /* 0x0001600c07ff95b2 */ /* 0x0087220008000100 */
[----:B--2---:R-:W-:-:S09]  /*0ec0*/  UISETP.EQ.U32.AND UP1, UPT, UR8, 0x1, UPT ;  /* 0x000000010800788c */ /* 0x004fd2000bf22070 */
[----:B------:R-:W-:Y:S05]  /*0ed0*/  BRA.U !UP1, `(.L_x_16) ;  /* 0x0000000109087547 */ /* 0x000fea000b800000 */
[----:B-1--4-:R-:W-:Y:S01]  /*0ee0*/  UCGABAR_ARV ;  /* 0x00000000000079c7 */ /* 0x012fe20008000000 */
[----:B------:R-:W-:Y:S05]  /*0ef0*/  BRA `(.L_x_17) ;  /* 0x0000000000047947 */ /* 0x000fea0003800000 */
.L_x_16:
[----:B-1--4-:R-:W-:Y:S01]  /*0f00*/  NOP ;  /* 0x0000000000007918 */ /* 0x012fe20000000000 */
.L_x_17:
[----:B------:R-:W1:Y:S01]  /*0f10*/  S2R R20, SR_CTAID.Y ;  /* 0x0000000000147919 */ /* 0x000e620000002600 */
[----:B------:R-:W-:-:S05]  /*0f20*/  CS2R.32 R170, SR_CgaSize ;  /* 0x0000000000aa7805 */ /* 0x000fca0000008a00 */
[----:B------:R-:W-:-:S05]  /*0f30*/  IMAD R170, R170, -0xa0, RZ ;  /* 0xffffff60aaaa7824 */ /* 0x000fca00078e02ff */
[----:B---3--:R-:W-:-:S14]  /*0f40*/  R2UR UR7, R170 ;  /* 0x00000000aa0772ca */ /* 0x008fdc00000e0000 */
[----:B------:R-:W2:Y:S01]  /*0f50*/  LDCU UR7, c[0x0][UR7+0x2b4] ;  /* 0x00005680070777ac */ /* 0x000ea20008000800 */
[----:B------:R-:W-:-:S05]  /*0f60*/  CS2R.32 R0, SR_CgaSize ;  /* 0x0000000000007805 */ /* 0x000fca0000008a00 */
[----:B------:R-:W-:-:S06]  /*0f70*/  IMAD R0, R0, -0xa0, RZ ;  /* 0xffffff6000007824 */ /* 0x000fcc00078e02ff */
[----:B------:R-:W3:Y:S01]  /*0f80*/  LDC R0, c[0x0][R0+0x2a4] ;  /* 0x0000a90000007b82 */ /* 0x000ee20000000800 */
[----:B------:R-:W-:Y:S01]  /*0f90*/  PRMT R8, RZ, 0x7610, R8 ;  /* 0x00007610ff087816 */ /* 0x000fe20000000008 */
[----:B------:R-:W4:Y:S01]  /*0fa0*/  S2R R11, SR_CTAID.X ;  /* 0x00000000000b7919 */ /* 0x000f220000002500 */
[----:B------:R-:W-:-:S05]  /*0fb0*/  CS2R.32 R170, SR_CgaSize ;  /* 0x0000000000aa7805 */ /* 0x000fca0000008a00 */
[----:B------:R-:W-:-:S05]  /*0fc0*/  IMAD R170, R170, -0xa0, RZ ;  /* 0xffffff60aaaa7824 */ /* 0x000fca00078e02ff */
[----:B------:R-:W-:-:S14]  /*0fd0*/  R2UR UR8, R170 ;  /* 0x00000000aa0872ca */ /* 0x000fdc00000e0000 */
[----:B------:R-:W3:Y:S01]  /*0fe0*/  LDCU UR8, c[0x0][UR8+0x2b0] ;  /* 0x00005600080877ac */ /* 0x000ee20008000800 */
[----:B------:R-:W-:Y:S01]  /*0ff0*/  UISETP.NE.AND UP2, UPT, UR10, 0x2, UPT ;  /* 0x000000020a00788c */ /* 0x000fe2000bf45270 */
[----:B------:R-:W2:Y:S01]  /*1000*/  LDC R9, c[0x0][0xb24] ;  /* 0x0002c900ff097b82 */ /* 0x000ea20000000800 */
[----:B------:R-:W-:-:S05]  /*1010*/  CS2R.32 R2, SR_CgaSize ;  /* 0x0000000000027805 */ /* 0x000fca0000008a00 */
[----:B------:R-:W-:-:S06]  /*1020*/  IMAD R2, R2, -0xa0, RZ ;  /* 0xffffff6002027824 */ /* 0x000fcc00078e02ff */
[----:B------:R-:W3:Y:S08]  /*1030*/  LDC R2, c[0x0][R2+0x2a0] ;  /* 0x0000a80002027b82 */ /* 0x000ef00000000800 */
[----:B------:R-:W3:Y:S01]  /*1040*/  LDC R72, c[0x0][0xb24] ;  /* 0x0002c900ff487b82 */ /* 0x000ee20000000800 */
[----:B-1----:R-:W-:-:S07]  /*1050*/  I2FP.F32.U32 R3, R20 ;  /* 0x0000001400037245 */ /* 0x002fce0000201000 */
[----:B------:R-:W1:Y:S01]  /*1060*/  S2UR UR36, SR_CTAID.Z ;  /* 0x00000000002479c3 */ /* 0x000e620000002700 */
[----:B--2---:R-:W-:Y:S01]  /*1070*/  ISETP.GE.AND P0, PT, R9, 0x1, PT ;  /* 0x000000010900780c */ /* 0x004fe20003f06270 */
[----:B----4-:R-:W-:Y:S01]  /*1080*/  IMAD.MOV.U32 R21, RZ, RZ, R11 ;  /* 0x000000ffff157224 */ /* 0x010fe200078e000b */
[----:B------:R-:W-:Y:S01]  /*1090*/  I2FP.F32.U32 R4, R11 ;  /* 0x0000000b00047245 */ /* 0x000fe20000201000 */
[----:B------:R-:W-:Y:S01]  /*10a0*/  FMUL R3, R3, UR7 ;  /* 0x0000000703037c20 */ /* 0x000fe20008400000 */
[----:B------:R-:W2:Y:S03]  /*10b0*/  LDCU UR7, c[0x0][0xb30] ;  /* 0x00016600ff0777ac */ /* 0x000ea60008000800 */
[----:B---3--:R-:W-:Y:S01]  /*10c0*/  FMUL R4, R4, UR8 ;  /* 0x0000000804047c20 */ /* 0x008fe20008400000 */
[----:B------:R-:W3:Y:S08]  /*10d0*/  F2I.U32.TRUNC.NTZ R147, R3 ;  /* 0x0000000300937305 */ /* 0x000ef0000020f000 */
[----:B------:R-:W4:Y:S01]  /*10e0*/  F2I.U32.TRUNC.NTZ R170, R4 ;  /* 0x0000000400aa7305 */ /* 0x000f22000020f000 */
[----:B--2---:R-:W-:Y:S01]  /*10f0*/  UISETP.NE.AND UP3, UPT, UR7, 0x1, UPT ;  /* 0x000000010700788c */ /* 0x004fe2000bf65270 */
[----:B---3--:R-:W-:-:S05]  /*1100*/  IADD3 R147, PT, PT, -R147, RZ, RZ ;  /* 0x000000ff93937210 */ /* 0x008fca0007ffe1ff */
[----:B------:R-:W-:Y:S01]  /*1110*/  IMAD R147, R0, R147, R20 ;  /* 0x0000009300937224 */ /* 0x000fe200078e0214 */
[----:B------:R-:W-:Y:S01]  /*1120*/  PRMT R0, RZ, 0x7610, R0 ;  /* 0x00007610ff007816 */ /* 0x000fe20000000000 */
[----:B----4-:R-:W-:-:S04]  /*1130*/  IMAD.MOV R170, RZ, RZ, -R170 ;  /* 0x000000ffffaa7224 */ /* 0x010fc800078e0aaa */
[----:B------:R-:W-:Y:S01]  /*1140*/  IMAD R170, R2, R170, R11 ;  /* 0x000000aa02aa7224 */ /* 0x000fe200078e020b */
[----:B-1----:R-:W-:Y:S06]  /*1150*/  BRA.U UP4, `(.L_x_18) ;  /* 0x0000000104247547 */ /* 0x002fec000b800000 */
[----:B------:R-:W-:Y:S01]  /*1160*/  ISETP.NE.AND P1, PT, R147, RZ, PT ;  /* 0x000000ff9300720c */ /* 0x000fe20003f25270 */
[----:B------:R-:W-:Y:S01]  /*1170*/  IMAD.MOV.U32 R0, RZ, RZ, 0x3 ;  /* 0x00000003ff007424 */ /* 0x000fe200078e00ff */
[C---:B------:R-:W-:Y:S02]  /*1180*/  LOP3.LUT R3, R170.reuse, 0xfffffffe, RZ, 0xc0, !PT ;  /* 0xfffffffeaa037812 */ /* 0x040fe400078ec0ff */
[----:B------:R-:W-:Y:S02]  /*1190*/  ISETP.LT.U32.OR P1, PT, R170, 0x2, !P1 ;  /* 0x00000002aa00780c */ /* 0x000fe40004f21470 */
[----:B------:R-:W-:Y:S02]  /*11a0*/  SHF.L.U32 R0, R0, R3, RZ ;  /* 0x0000000300007219 */ /* 0x000fe400000006ff */
[----:B------:R-:W-:Y:S02]  /*11b0*/  SEL R5, RZ, 0x1, !P1 ;  /* 0x00000001ff057807 */ /* 0x000fe40004800000 */
[----:B------:R-:W-:-:S05]  /*11c0*/  SEL R2, RZ, 0x2, !P1 ;  /* 0x00000002ff027807 */ /* 0x000fca0004800000 */
[----:B------:R-:W-:-:S05]  /*11d0*/  IMAD.IADD R2, R5, 0x1, R2 ;  /* 0x0000000105027824 */ /* 0x000fca00078e0202 */
[----:B------:R-:W-:Y:S02]  /*11e0*/  PRMT R8, R2, 0x7610, R8 ;  /* 0x0000761002087816 */ /* 0x000fe40000000008 */
.L_x_18:
[----:B------:R-:W-:Y:S05]  /*11f0*/  @!P0 BRA `(.L_x_19) ;  /* 0x0000000000b88947 */ /* 0x000fea0003800000 */
[----:B------:R-:W1:Y:S01]  /*1200*/  LDC.64 R4, c[0x0][0xb18] ;  /* 0x0002c600ff047b82 */ /* 0x000e620000000a00 */
[----:B------:R-:W-:-:S07]  /*1210*/  ISETP.NE.AND P0, PT, R9, 0x1, PT ;  /* 0x000000010900780c */ /* 0x000fce0003f05270 */
[----:B------:R-:W2:Y:S08]  /*1220*/  LDC R14, c[0x0][0xb0c] ;  /* 0x0002c300ff0e7b82 */ /* 0x000eb00000000800 */
[----:B------:R-:W3:Y:S08]  /*1230*/  LDC R13, c[0x0][0x370] ;  /* 0x0000dc00ff0d7b82 */ /* 0x000ef00000000800 */
[----:B------:R-:W4:Y:S01]  /*1240*/  LDC R16, c[0x0][0x374] ;  /* 0x0000dd00ff107b82 */ /* 0x000f220000000800 */
[----:B-1----:R-:W-:-:S07]  /*1250*/  ISETP.NE.AND P1, PT, R4, 0x1, PT ;  /* 0x000000010400780c */ /* 0x002fce0003f25270 */
[----:B------:R-:W3:Y:S01]  /*1260*/  LDC.64 R6, c[0x0][0xb10] ;  /* 0x0002c400ff067b82 */ /* 0x000ee20000000a00 */
[----:B--2---:R-:W-:-:S07]  /*1270*/  ISETP.NE.AND P2, PT, R14, 0x1, PT ;  /* 0x000000010e00780c */ /* 0x004fce0003f45270 */
[----:B------:R-:W1:Y:S08]  /*1280*/  LDC R12, c[0x0][0xb20] ;  /* 0x0002c800ff0c7b82 */ /* 0x000e700000000800 */
[----:B------:R-:W2:Y:S01]  /*1290*/  LDC.64 R2, c[0x0][0xb28] ;  /* 0x0002ca00ff027b82 */ /* 0x000ea20000000a00 */
[----:B----4-:R-:W-:-:S04]  /*12a0*/  IMAD.HI.U32 R15, R16, R5, RZ ;  /* 0x00000005100f7227 */ /* 0x010fc800078e00ff */
[----:B------:R-:W-:-:S04]  /*12b0*/  IMAD.HI.U32 R5, R20, R5, RZ ;  /* 0x0000000514057227 */ /* 0x000fc800078e00ff */
[----:B---3--:R-:W-:-:S04]  /*12c0*/  IMAD.HI.U32 R18, R13, R6, RZ ;  /* 0x000000060d127227 */ /* 0x008fc800078e00ff */
[C---:B------:R-:W-:Y:S01]  /*12d0*/  IMAD.HI.U32 R22, R11.reuse, R6, RZ ;  /* 0x000000060b167227 */ /* 0x040fe200078e00ff */
[-C--:B------:R-:W-:Y:S02]  /*12e0*/  @P2 SHF.R.U32.HI R13, RZ, R7.reuse, R18 ;  /* 0x00000007ff0d2219 */ /* 0x080fe40000011612 */
[-C--:B-1----:R-:W-:Y:S02]  /*12f0*/  @P1 SHF.R.U32.HI R16, RZ, R12.reuse, R15 ;  /* 0x0000000cff101219 */ /* 0x082fe4000001160f */
[----:B------:R-:W-:Y:S02]  /*1300*/  SHF.R.U32.HI R5, RZ, R12, R5 ;  /* 0x0000000cff057219 */ /* 0x000fe40000011605 */
[----:B------:R-:W-:Y:S02]  /*1310*/  SHF.R.U32.HI R22, RZ, R7, R22 ;  /* 0x00000007ff167219 */ /* 0x000fe40000011616 */
[----:B------:R-:W-:Y:S01]  /*1320*/  SEL R5, R20, R5, !P1 ;  /* 0x0000000514057207 */ /* 0x000fe20004800000 */
[----:B--2---:R-:W-:Y:S01]  /*1330*/  IMAD.HI.U32 R18, R16, R2, RZ ;  /* 0x0000000210127227 */ /* 0x004fe200078e00ff */
[----:B------:R-:W-:-:S02]  /*1340*/  SEL R21, R11, R22, !P2 ;  /* 0x000000160b157207 */ /* 0x000fc40005000000 */
[----:B------:R-:W-:Y:S01]  /*1350*/  IADD3 R7, PT, PT, -R5, RZ, RZ ;  /* 0x000000ff05077210 */ /* 0x000fe20007ffe1ff */
[----:B------:R-:W-:Y:S01]  /*1360*/  IMAD.HI.U32 R6, R13, R2, RZ ;  /* 0x000000020d067227 */ /* 0x000fe200078e00ff */
[----:B------:R-:W-:-:S03]  /*1370*/  @P0 SHF.R.U32.HI R16, RZ, R3, R18 ;  /* 0x00000003ff100219 */ /* 0x000fc60000011612 */
[----:B------:R-:W-:Y:S01]  /*1380*/  IMAD R7, R4, R7, R20 ;  /* 0x0000000704077224 */ /* 0x000fe200078e0214 */
[----:B------:R-:W-:Y:S01]  /*1390*/  @P0 SHF.R.U32.HI R13, RZ, R3, R6 ;  /* 0x00000003ff0d0219 */ /* 0x000fe20000011606 */
[----:B------:R-:W-:-:S04]  /*13a0*/  IMAD R16, R16, R9, RZ ;  /* 0x0000000910107224 */ /* 0x000fc800078e02ff */
[----:B------:R-:W-:Y:S01]  /*13b0*/  IMAD R6, R13, R9, RZ ;  /* 0x000000090d067224 */ /* 0x000fe200078e02ff */
[----:B------:R-:W-:-:S04]  /*13c0*/  ISETP.GE.AND P1, PT, R5, R16, PT ;  /* 0x000000100500720c */ /* 0x000fc80003f26270 */
[----:B------:R-:W-:Y:S01]  /*13d0*/  ISETP.GE.OR P1, PT, R21, R6, P1 ;  /* 0x000000061500720c */ /* 0x000fe20000f26670 */
[----:B------:R-:W-:-:S05]  /*13e0*/  IMAD.HI.U32 R6, R5, R2, RZ ;  /* 0x0000000205067227 */ /* 0x000fca00078e00ff */
[----:B------:R-:W-:-:S04]  /*13f0*/  SHF.R.U32.HI R6, RZ, R3, R6 ;  /* 0x00000003ff067219 */ /* 0x000fc80000011606 */
[----:B------:R-:W-:-:S03]  /*1400*/  SEL R6, R5, R6, !P0 ;  /* 0x0000000605067207 */ /* 0x000fc60004000000 */
[----:B------:R-:W-:Y:S01]  /*1410*/  @!P1 IMAD.HI.U32 R12, R21, R2, RZ ;  /* 0x00000002150c9227 */ /* 0x000fe200078e00ff */
[----:B------:R-:W-:-:S04]  /*1420*/  IADD3 R2, PT, PT, -R6, RZ, RZ ;  /* 0x000000ff06027210 */ /* 0x000fc80007ffe1ff */
[----:B------:R-:W-:Y:S01]  /*1430*/  @!P1 SHF.R.U32.HI R12, RZ, R3, R12 ;  /* 0x00000003ff0c9219 */ /* 0x000fe2000001160c */
[----:B------:R-:W-:-:S03]  /*1440*/  IMAD R2, R9, R2, R5 ;  /* 0x0000000209027224 */ /* 0x000fc600078e0205 */
[----:B------:R-:W-:-:S05]  /*1450*/  @!P1 SEL R3, R21, R12, !P0 ;  /* 0x0000000c15039207 */ /* 0x000fca0004000000 */
[--C-:B------:R-:W-:Y:S02]  /*1460*/  @!P1 IMAD.IADD R6, R6, 0x1, -R3.reuse ;  /* 0x0000000106069824 */ /* 0x100fe400078e0a03 */
[----:B------:R-:W-:Y:S01]  /*1470*/  @!P1 IMAD R3, R2, R13, R3 ;  /* 0x0000000d02039224 */ /* 0x000fe200078e0203 */
[----:B------:R-:W-:Y:S01]  /*1480*/  IADD3 R2, PT, PT, -R21, RZ, RZ ;  /* 0x000000ff15027210 */ /* 0x000fe20007ffe1ff */
[----:B------:R-:W-:Y:S02]  /*1490*/  @!P1 IMAD R5, R6, R9, R21 ;  /* 0x0000000906059224 */ /* 0x000fe400078e0215 */
[----:B------:R-:W-:Y:S02]  /*14a0*/  @!P1 IMAD.MOV.U32 R21, RZ, RZ, R3 ;  /* 0x000000ffff159224 */ /* 0x000fe400078e0003 */
[----:B------:R-:W-:Y:S02]  /*14b0*/  IMAD R2, R14, R2, R11 ;  /* 0x000000020e027224 */ /* 0x000fe400078e020b */
[----:B------:R-:W-:-:S02]  /*14c0*/  IMAD R20, R5, R4, R7 ;  /* 0x0000000405147224 */ /* 0x000fc400078e0207 */
[----:B------:R-:W-:Y:S02]  /*14d0*/  IMAD R21, R21, R14, R2 ;  /* 0x0000000e15157224 */ /* 0x000fe400078e0202 */
.L_x_19:
[----:B------:R-:W-:Y:S05]  /*14e0*/  BRA.U UP3, `(.L_x_20) ;  /* 0x0000000103407547 */ /* 0x000fea000b800000 */
[----:B------:R-:W1:Y:S08]  /*14f0*/  LDC.64 R4, c[0x0][0xb10] ;  /* 0x0002c400ff047b82 */ /* 0x000e700000000a00 */
[----:B------:R-:W2:Y:S08]  /*1500*/  LDC.64 R2, c[0x0][0xb18] ;  /* 0x0002c600ff027b82 */ /* 0x000eb00000000a00 */
[----:B------:R-:W3:Y:S08]  /*1510*/  LDC R6, c[0x0][0xb20] ;  /* 0x0002c800ff067b82 */ /* 0x000ef00000000800 */
[----:B------:R-:W4:Y:S01]  /*1520*/  LDC R12, c[0x0][0xb0c] ;  /* 0x0002c300ff0c7b82 */ /* 0x000f220000000800 */
[----:B-1----:R-:W-:-:S05]  /*1530*/  IMAD.HI.U32 R4, R21, R4, RZ ;  /* 0x0000000415047227 */ /* 0x002fca00078e00ff */
[----:B------:R-:W-:Y:S01]  /*1540*/  SHF.R.U32.HI R4, RZ, R5, R4 ;  /* 0x00000005ff047219 */ /* 0x000fe20000011604 */
[----:B--2---:R-:W-:Y:S01]  /*1550*/  IMAD.HI.U32 R3, R20, R3, RZ ;  /* 0x0000000314037227 */ /* 0x004fe200078e00ff */
[----:B------:R-:W-:-:S04]  /*1560*/  ISETP.NE.AND P0, PT, R2, 0x1, PT ;  /* 0x000000010200780c */ /* 0x000fc80003f05270 */
[----:B---3--:R-:W-:-:S04]  /*1570*/  SHF.R.U32.HI R3, RZ, R6, R3 ;  /* 0x00000006ff037219 */ /* 0x008fc80000011603 */
[----:B------:R-:W-:Y:S02]  /*1580*/  SEL R3, R20, R3, !P0 ;  /* 0x0000000314037207 */ /* 0x000fe40004000000 */
[----:B----4-:R-:W-:-:S04]  /*1590*/  ISETP.NE.AND P1, PT, R12, 0x1, PT ;  /* 0x000000010c00780c */ /* 0x010fc80003f25270 */
[----:B------:R-:W-:-:S05]  /*15a0*/  SEL R6, R21, R4, !P1 ;  /* 0x0000000415067207 */ /* 0x000fca0004800000 */
[----:B------:R-:W-:Y:S02]  /*15b0*/  IMAD.IADD R4, R3, 0x1, -R6 ;  /* 0x0000000103047824 */ /* 0x000fe400078e0a06 */
[----:B------:R-:W-:Y:S02]  /*15c0*/  IMAD.IADD R3, R6, 0x1, -R3 ;  /* 0x0000000106037824 */ /* 0x000fe400078e0a03 */
[----:B------:R-:W-:Y:S02]  /*15d0*/  IMAD R21, R4, R12, R21 ;  /* 0x0000000c04157224 */ /* 0x000fe400078e0215 */
[----:B------:R-:W-:Y:S02]  /*15e0*/  IMAD R20, R3, R2, R20 ;  /* 0x0000000203147224 */ /* 0x000fe400078e0214 */
.L_x_20:
[----:B------:R-:W-:Y:S05]  /*15f0*/  BRA.U !UP1, `(.L_x_21) ;  /* 0x00000001090c7547 */ /* 0x000fea000b800000 */
[----:B------:R-:W-:Y:S01]  /*1600*/  UCGABAR_WAIT ;  /* 0x0000000000007dc7 */ /* 0x000fe20008000000 */
[----:B------:R-:W-:Y:S01]  /*1610*/  CCTL.IVALL ;  /* 0x00000000ff00798f */ /* 0x000fe20002000000 */
[----:B------:R-:W-:Y:S05]  /*1620*/  BRA `(.L_x_22) ;  /* 0x0000000000047947 */ /* 0x000fea0003800000 */
.L_x_21:
[----:B------:R-:W-:Y:S06]  /*1630*/  BAR.SYNC.DEFER_BLOCKING 0x0 ;  /* 0x0000000000007b1d */ /* 0x000fec0000010000 */
.L_x_22:
[----:B------:R-:W-:Y:S05]  /*1640*/  BRA.U UP2, `(.L_x_23) ;  /* 0x0000001502a07547 */ /* 0x000fea000b800000 */
[----:B------:R-:W1:Y:S01]  /*1650*/  LDCU UR4, c[0x0][0x38c] ;  /* 0x00007180ff0477ac */ /* 0x000e620008000800 */
[----:B------:R-:W2:Y:S01]  /*1660*/  LDC R9, c[0x0][0x370] ;  /* 0x0000dc00ff097b82 */ /* 0x000ea20000000800 */
[----:B------:R-:W-:Y:S01]  /*1670*/  IMAD.SHL.U32 R16, R11, 0x80, RZ ;  /* 0x000000800b107824 */ /* 0x000fe200078e00ff */
[----:B------:R-:W-:Y:S01]  /*1680*/  PLOP3.LUT P1, PT, PT, PT, UP5, 0x80, 0x8 ;  /* 0x000000000008781c */ /* 0x000fe20003f2f058 */
[----:B------:R-:W-:Y:S01]  /*1690*/  UISETP.NE.AND UP1, UPT, UR10, URZ, UPT ;  /* 0x000000ff0a00728c */ /* 0x000fe2000bf25270 */
[----:B------:R-:W-:Y:S01]  /*16a0*/  ISETP.NE.AND P4, PT, R10, RZ, P5 ;  /* 0x000000ff0a00720c */ /* 0x000fe20002f85270 */
[----:B------:R-:W-:Y:S01]  /*16b0*/  IMAD.MOV.U32 R15, RZ, RZ, 0x1 ;  /* 0x00000001ff0f7424 */ /* 0x000fe200078e00ff */
[----:B------:R-:W-:Y:S01]  /*16c0*/  PLOP3.LUT P1, PT, P1, PT, PT, 0x8, 0x80 ;  /* 0x000000000080781c */ /* 0x000fe20000f2e170 */
[----:B------:R-:W-:Y:S01]  /*16d0*/  IMAD.MOV.U32 R14, RZ, RZ, RZ ;  /* 0x000000ffff0e7224 */ /* 0x000fe200078e00ff */
[----:B------:R-:W3:Y:S01]  /*16e0*/  LDC R0, c[0x0][0x374] ;  /* 0x0000dd00ff007b82 */ /* 0x000ee20000000800 */
[----:B------:R-:W-:Y:S01]  /*16f0*/  CS2R R12, SRZ ;  /* 0x00000000000c7805 */ /* 0x000fe2000001ff00 */
[----:B------:R-:W-:Y:S01]  /*1700*/  IMAD.MOV.U32 R10, RZ, RZ, 0x1 ;  /* 0x00000001ff0a7424 */ /* 0x000fe200078e00ff */
[----:B------:R-:W-:Y:S01]  /*1710*/  LOP3.LUT R16, R16, 0x80, RZ, 0xc0, !PT ;  /* 0x0000008010107812 */ /* 0x000fe200078ec0ff */
[----:B------:R-:W4:Y:S01]  /*1720*/  LDCU.64 UR14, c[0x0][0x348] ;  /* 0x00006900ff0e77ac */ /* 0x000f220008000a00 */
[----:B------:R-:W-:-:S02]  /*1730*/  USEL UR22, UR6, 0x2, UP1 ;  /* 0x0000000206167887 */ /* 0x000fc40008800000 */
[----:B-1----:R-:W-:Y:S01]  /*1740*/  UIADD3 UR5, UPT, UPT, UR4, 0x3f, URZ ;  /* 0x0000003f04057890 */ /* 0x002fe2000fffe0ff */
[----:B------:R-:W-:-:S03]  /*1750*/  UMOV UR23, URZ ;  /* 0x000000ff00177c82 */ /* 0x000fc60008000000 */
[----:B------:R-:W-:-:S04]  /*1760*/  USHF.R.S32.HI UR7, URZ, 0x1f, UR5 ;  /* 0x0000001fff077899 */ /* 0x000fc80008011405 */
[----:B------:R-:W-:Y:S02]  /*1770*/  ULEA.HI UR7, UR7, UR5, URZ, 0x6 ;  /* 0x0000000507077291 */ /* 0x000fe4000f8f30ff */
[----:B------:R-:W-:Y:S02]  /*1780*/  UIADD3 UR5, UPT, UPT, UR4, -0x1, URZ ;  /* 0xffffffff04057890 */ /* 0x000fe4000fffe0ff */
[----:B------:R-:W-:Y:S02]  /*1790*/  USHF.R.S32.HI UR7, URZ, 0x6, UR7 ;  /* 0x00000006ff077899 */ /* 0x000fe40008011407 */
[----:B------:R-:W-:Y:S02]  /*17a0*/  UISETP.GE.U32.AND UP2, UPT, UR5, -0x7f, UPT ;  /* 0xffffff810500788c */ /* 0x000fe4000bf46070 */
[----:B------:R-:W-:Y:S02]  /*17b0*/  UISETP.LT.U32.AND UP0, UPT, UR7, 0xb, UPT ;  /* 0x0000000b0700788c */ /* 0x000fe4000bf01070 */
[----:B------:R-:W-:-:S02]  /*17c0*/  UIADD3 UR4, UPT, UPT, UR4, 0x7e, URZ ;  /* 0x0000007e04047890 */ /* 0x000fc4000fffe0ff */
[----:B------:R-:W-:-:S04]  /*17d0*/  USEL UR5, UR7, 0xb, UP0 ;  /* 0x0000000b07057887 */ /* 0x000fc80008000000 */
[----:B------:R-:W-:Y:S02]  /*17e0*/  UIADD3 UR21, UPT, UPT, UR5, -0x1, URZ ;  /* 0xffffffff05157890 */ /* 0x000fe4000fffe0ff */
[----:B------:R-:W-:Y:S02]  /*17f0*/  @UP2 UIADD3 UR21, UPT, UPT, UR5, URZ, URZ ;  /* 0x000000ff05152290 */ /* 0x000fe4000fffe0ff */
[----:B------:R-:W-:Y:S02]  /*1800*/  UIADD3 UR24, UPT, UPT, UR7, -UR5, URZ ;  /* 0x8000000507187290 */ /* 0x000fe4000fffe0ff */
[----:B------:R-:W-:Y:S02]  /*1810*/  UIADD3 UR13, UPT, UPT, UR21, 0x1, URZ ;  /* 0x00000001150d7890 */ /* 0x000fe4000fffe0ff */
[----:B--2-4-:R-:W-:-:S12]  /*1820*/  UIADD3 UR21, UPT, UPT, -UR21, URZ, URZ ;  /* 0x000000ff15157290 */ /* 0x014fd8000fffe1ff */
.L_x_43:
[----:B------:R-:W-:Y:S01]  /*1830*/  UISETP.NE.AND UP0, UPT, UR37, URZ, UPT ;  /* 0x000000ff2500728c */ /* 0x000fe2000bf05270 */
[----:B------:R-:W1:Y:S08]  /*1840*/  S2UR UR37, SR_CgaCtaId ;  /* 0x00000000002579c3 */ /* 0x000e700000008800 */
[----:B------:R-:W-:Y:S05]  /*1850*/  BRA.U UP0, `(.L_x_24) ;  /* 0x0000000100347547 */ /* 0x000fea000b800000 */
[----:B------:R-:W2:Y:S01]  /*1860*/  S2R R2, SR_CgaCtaId ;  /* 0x0000000000027919 */ /* 0x000ea20000008800 */
[----:B------:R-:W-:-:S04]  /*1870*/  MOV R3, 0x400 ;  /* 0x0000040000037802 */ /* 0x000fc80000000f00 */
[----:B--2---:R-:W-:Y:S02]  /*1880*/  LEA R3, R2, R3, 0x18 ;  /* 0x0000000302037211 */ /* 0x004fe400078ec0ff */
[----:B------:R-:W-:-:S03]  /*1890*/  SHF.L.U32 R2, R10, 0x1f, RZ ;  /* 0x0000001f0a027819 */ /* 0x000fc600000006ff */
[----:B------:R-:W-:-:S04]  /*18a0*/  IMAD R3, R12, 0x8, R3 ;  /* 0x000000080c037824 */ /* 0x000fc800078e0203 */
[----:B------:R-:W2:Y:S02]  /*18b0*/  SYNCS.PHASECHK.TRANS64.TRYWAIT P0, [R3+URZ+0x150], R2 ;  /* 0x00015002030075a7 */ /* 0x000ea400080011ff */
[----:B--2---:R-:W-:Y:S05]  /*18c0*/  @!P0 BRA `(.L_x_25) ;  /* 0x000000a000a48947 */ /* 0x004fea0003800000 */
.L_x_152:
[----:B------:R-:W-:Y:S01]  /*18d0*/  VIADD R12, R12, 0x1 ;  /* 0x000000010c0c7836 */ /* 0x000fe20000000000 */
[----:B------:R2:W-:Y:S04]  /*18e0*/  SYNCS.ARRIVE.TRANS64.A1T0 RZ, [R3+URZ+0x140], RZ ;  /* 0x000140ff03ff79a7 */ /* 0x0005e800081000ff */
[----:B------:R-:W-:-:S04]  /*18f0*/  ISETP.NE.AND P0, PT, R12, 0x2, PT ;  /* 0x000000020c00780c */ /* 0x000fc80003f05270 */
[----:B------:R-:W-:Y:S02]  /*1900*/  SEL R12, R12, RZ, P0 ;  /* 0x000000ff0c0c7207 */ /* 0x000fe40000000000 */
[----:B--2---:R-:W-:-:S04]  /*1910*/  SEL R3, RZ, 0x1, P0 ;  /* 0x00000001ff037807 */ /* 0x004fc80000000000 */
[----:B------:R-:W-:-:S07]  /*1920*/  LOP3.LUT R10, R10, R3, RZ, 0x3c, !PT ;  /* 0x000000030a0a7212 */ /* 0x000fce00078e3cff */
.L_x_24:
[----:B------:R-:W-:Y:S01]  /*1930*/  UMOV UR6, 0x400 ;  /* 0x0000040000067882 */ /* 0x000fe20000000000 */
[----:B------:R-:W-:Y:S01]  /*1940*/  LEA.HI R3, R21, R21, RZ, 0x1 ;  /* 0x0000001515037211 */ /* 0x000fe200078f08ff */
[----:B-1----:R-:W-:Y:S01]  /*1950*/  ULEA UR6, UR37, UR6, 0x18 ;  /* 0x0000000625067291 */ /* 0x002fe2000f8ec0ff */
[----:B------:R-:W-:Y:S01]  /*1960*/  SHF.L.U32 R2, R15, 0x1f, RZ ;  /* 0x0000001f0f027819 */ /* 0x000fe200000006ff */
[----:B------:R-:W-:Y:S01]  /*1970*/  UISETP.GE.U32.AND UP0, UPT, UR4, 0x7f, UPT ;  /* 0x0000007f0400788c */ /* 0x000fe2000bf06070 */
[C---:B------:R-:W-:Y:S01]  /*1980*/  R2UR UR9, R16.reuse ;  /* 0x00000000100972ca */ /* 0x040fe200000e0000 */
[----:B------:R-:W-:Y:S01]  /*1990*/  ULEA UR8, UR23, UR6, 0x3 ;  /* 0x0000000617087291 */ /* 0x000fe2000f8e18ff */
[----:B------:R-:W-:Y:S01]  /*19a0*/  IMAD.SHL.U32 R3, R3, 0x80, RZ ;  /* 0x0000008003037824 */ /* 0x000fe200078e00ff */
[----:B------:R-:W-:Y:S01]  /*19b0*/  R2UR UR11, R16 ;  /* 0x00000000100b72ca */ /* 0x000fe200000e0000 */
[----:B------:R-:W-:-:S03]  /*19c0*/  UMOV UR25, URZ ;  /* 0x000000ff00197c82 */ /* 0x000fc60008000000 */
[----:B------:R-:W-:-:S03]  /*19d0*/  R2UR UR35, R3 ;  /* 0x00000000032372ca */ /* 0x000fc600000e0000 */
[----:B------:R1:W2:Y:S01]  /*19e0*/  SYNCS.PHASECHK.TRANS64.TRYWAIT P0, [UR8+0x58], R2 ;  /* 0x00005802ff0075a7 */ /* 0x0002a20008001108 */
[----:B------:R-:W-:-:S09]  /*19f0*/  R2UR UR8, R20 ;  /* 0x00000000140872ca */ /* 0x000fd200000e0000 */
[----:B------:R-:W-:-:S04]  /*1a00*/  ULOP3.LUT UR35, UR9, 0xffffff00, UR35, 0xf8, !UPT ;  /* 0xffffff0009237892 */ /* 0x000fc8000f8ef823 */
[----:B------:R-:W-:Y:S01]  /*1a10*/  ULEA UR11, UR8, UR11, 0x8 ;  /* 0x0000000b080b7291 */ /* 0x000fe2000f8e40ff */
[----:B------:R-:W-:Y:S11]  /*1a20*/  BRA.U !UP0, `(.L_x_26) ;  /* 0x0000000108bc7547 */ /* 0x000ff6000b800000 */
[----:B------:R-:W-:Y:S01]  /*1a30*/  UMOV UR16, UR21 ;  /* 0x0000001500107c82 */ /* 0x000fe20008000000 */
[----:B------:R-:W-:Y:S01]  /*1a40*/  UMOV UR17, UR23 ;  /* 0x0000001700117c82 */ /* 0x000fe20008000000 */
[----:B------:R-:W-:-:S05]  /*1a50*/  UMOV UR34, URZ ;  /* 0x000000ff00227c82 */ /* 0x000fca0008000000 */
.L_x_32:
[----:B------:R-:W-:Y:S01]  /*1a60*/  ULEA UR33, UR17, UR6, 0x3 ;  /* 0x0000000611217291 */ /* 0x000fe2000f8e18ff */
[----:B------:R-:W-:Y:S01]  /*1a70*/  @P5 MOV R3, 0x8000 ;  /* 0x0000800000035802 */ /* 0x000fe20000000f00 */
[----:B-12-4-:R-:W-:Y:S10]  /*1a80*/  @P0 BRA `(.L_x_27) ;  /* 0x00000000000c0947 */ /* 0x016ff40003800000 */
[----:B------:R-:W-:-:S04]  /*1a90*/  SHF.L.U32 R5, R15, 0x1f, RZ ;  /* 0x0000001f0f057819 */ /* 0x000fc800000006ff */
[----:B------:R-:W2:Y:S02]  /*1aa0*/  SYNCS.PHASECHK.TRANS64.TRYWAIT P0, [UR33+0x58], R5 ;  /* 0x00005805ff0075a7 */ /* 0x000ea40008001121 */
[----:B--2---:R-:W-:Y:S05]  /*1ab0*/  @!P0 BRA `(.L_x_28) ;  /* 0x000000a0003c8947 */ /* 0x004fea0003800000 */
.L_x_27:
[----:B------:R2:W-:Y:S01]  /*1ac0*/  @P5 SYNCS.ARRIVE.TRANS64 RZ, [UR33], R3 ;  /* 0x00000003ffff59a7 */ /* 0x0005e20008000021 */
[----:B------:R-:W-:Y:S02]  /*1ad0*/  ULOP3.LUT UR8, UR22, 0x2, URZ, 0xfc, !UPT ;  /* 0x0000000216087892 */ /* 0x000fe4000f8efcff */
[----:B------:R-:W-:Y:S02]  /*1ae0*/  UIADD3 UR16, UPT, UPT, UR16, 0x1, URZ ;  /* 0x0000000110107890 */ /* 0x000fe4000fffe0ff */
[----:B------:R-:W-:Y:S02]  /*1af0*/  UISETP.NE.AND UP0, UPT, UR8, 0x2, UPT ;  /* 0x000000020800788c */ /* 0x000fe4000bf05270 */
[----:B------:R-:W-:-:S07]  /*1b00*/  UISETP.NE.AND UP2, UPT, UR16, 0x1, UPT ;  /* 0x000000011000788c */ /* 0x000fce000bf45270 */
[----:B------:R-:W-:Y:S05]  /*1b10*/  BRA.U UP0, `(.L_x_29) ;  /* 0x0000000100047547 */ /* 0x000fea000b800000 */
[----:B------:R-:W-:Y:S05]  /*1b20*/  BPT.TRAP 0x1 ;  /* 0x000000040000795c */ /* 0x000fea0000300000 */
.L_x_29:
[----:B------:R-:W-:Y:S04]  /*1b30*/  BSSY.RECONVERGENT B0, `(.L_x_30) ;  /* 0x0000003000007945 */ /* 0x000fe80003800200 */
[----:B------:R-:W-:Y:S05]  /*1b40*/  @!P4 BRA `(.L_x_31) ;  /* 0x000000000004c947 */ /* 0x000fea0003800000 */
[----:B------:R-:W-:Y:S05]  /*1b50*/  BPT.TRAP 0x1 ;  /* 0x000000040000795c */ /* 0x000fea0000300000 */
.L_x_31:
[----:B------:R-:W-:Y:S05]  /*1b60*/  BSYNC.RECONVERGENT B0 ;  /* 0x0000000000007941 */ /* 0x000fea0003800200 */
.L_x_30:
[----:B------:R-:W-:Y:S02]  /*1b70*/  UIADD3 UR23, UPT, UPT, UR17, 0x1, URZ ;  /* 0x0000000111177890 */ /* 0x000fe4000fffe0ff */
[----:B------:R-:W-:Y:S02]  /*1b80*/  UIADD3 UR28, UP1, UPT, UR14, 0x80, URZ ;  /* 0x000000800e1c7890 */ /* 0x000fe4000ff3e0ff */
[----:B------:R-:W-:Y:S02]  /*1b90*/  UISETP.NE.AND UP0, UPT, UR23, 0xb, UPT ;  /* 0x0000000b1700788c */ /* 0x000fe4000bf05270 */
[----:B------:R-:W-:Y:S02]  /*1ba0*/  ULOP3.LUT UR33, UR33, 0xfefffff8, URZ, 0xc0, !UPT ;  /* 0xfefffff821217892 */ /* 0x000fe4000f8ec0ff */
[----:B------:R-:W-:Y:S02]  /*1bb0*/  USEL UR9, URZ, 0x1, UP0 ;  /* 0x00000001ff097887 */ /* 0x000fe40008000000 */
[----:B------:R-:W-:-:S02]  /*1bc0*/  USEL UR23, UR23, URZ, UP0 ;  /* 0x000000ff17177287 */ /* 0x000fc40008000000 */
[----:B------:R-:W-:Y:S02]  /*1bd0*/  UIADD3 UR26, UP0, UPT, UR14, 0x180, URZ ;  /* 0x000001800e1a7890 */ /* 0x000fe4000ff1e0ff */
[----:B------:R-:W-:Y:S01]  /*1be0*/  ULEA UR8, UR23, UR6, 0x3 ;  /* 0x0000000617087291 */ /* 0x000fe2000f8e18ff */
[----:B------:R-:W-:Y:S01]  /*1bf0*/  LOP3.LUT R15, R15, UR9, RZ, 0x3c, !PT ;  /* 0x000000090f0f7c12 */ /* 0x000fe2000f8e3cff */
[----:B------:R-:W-:Y:S02]  /*1c00*/  UIADD3.X UR29, UPT, UPT, URZ, UR15, URZ, UP1, !UPT ;  /* 0x0000000fff1d7290 */ /* 0x000fe40008ffe4ff */
[----:B------:R-:W-:Y:S01]  /*1c10*/  UIADD3.X UR27, UPT, UPT, URZ, UR15, URZ, UP0, !UPT ;  /* 0x0000000fff1b7290 */ /* 0x000fe200087fe4ff */
[----:B-1----:R-:W-:Y:S01]  /*1c20*/  SHF.L.U32 R2, R15, 0x1f, RZ ;  /* 0x0000001f0f027819 */ /* 0x002fe200000006ff */
[----:B------:R-:W-:Y:S01]  /*1c30*/  UMOV UR18, 0x0 ;  /* 0x0000000000127882 */ /* 0x000fe20000000000 */
[----:B------:R-:W-:Y:S01]  /*1c40*/  UMOV UR19, 0x10000000 ;  /* 0x1000000000137882 */ /* 0x000fe20000000000 */
[----:B------:R-:W-:Y:S01]  /*1c50*/  UMOV UR10, UR34 ;  /* 0x00000022000a7c82 */ /* 0x000fe20008000000 */
[----:B------:R4:W1:Y:S01]  /*1c60*/  SYNCS.PHASECHK.TRANS64.TRYWAIT P0, [UR8+0x58], R2 ;  /* 0x00005802ff0075a7 */ /* 0x0008620008001108 */
[----:B------:R-:W-:Y:S01]  /*1c70*/  ULEA UR8, UR17, UR6, 0xd ;  /* 0x0000000611087291 */ /* 0x000fe2000f8e68ff */
[----:B------:R-:W-:Y:S01]  /*1c80*/  UMOV UR12, UR36 ;  /* 0x00000024000c7c82 */ /* 0x000fe20008000000 */
[----:B------:R-:W-:-:S02]  /*1c90*/  UMOV UR9, UR33 ;  /* 0x0000002100097c82 */ /* 0x000fc40008000000 */
[----:B------:R-:W-:Y:S02]  /*1ca0*/  UIADD3 UR32, UPT, UPT, UR8, 0xc400, URZ ;  /* 0x0000c40008207890 */ /* 0x000fe4000fffe0ff */
[----:B------:R-:W-:Y:S01]  /*1cb0*/  UIADD3 UR8, UPT, UPT, UR8, 0x22400, URZ ;  /* 0x0002240008087890 */ /* 0x000fe2000fffe0ff */
[----:B------:R-:W-:Y:S01]  /*1cc0*/  UMOV UR25, UR13 ;  /* 0x0000000d00197c82 */ /* 0x000fe20008000000 */
[----:B------:R-:W-:-:S05]  /*1cd0*/  UMOV UR17, UR23 ;  /* 0x0000001700117c82 */ /* 0x000fca0008000000 */
[----:B------:R2:W-:Y:S02]  /*1ce0*/  UTMALDG.3D.2CTA [UR32], [UR28], desc[UR18] ;  /* 0x000012201c0075b4 */ /* 0x0005e40008211000 */
[----:B------:R4:W-:Y:S01]  /*1cf0*/  UTMALDG.3D.2CTA [UR8], [UR26], desc[UR18] ;  /* 0x000012081a0075b4 */ /* 0x0009e20008211000 */
[----:B--2---:R-:W-:Y:S01]  /*1d00*/  UIADD3 UR34, UPT, UPT, UR34, 0x40, URZ ;  /* 0x0000004022227890 */ /* 0x004fe2000fffe0ff */
[----:B------:R-:W-:Y:S11]  /*1d10*/  BRA.U UP2, `(.L_x_32) ;  /* 0xfffffffd02507547 */ /* 0x000ff6000b83ffff */
.L_x_26:
[----:B----4-:R-:W-:Y:S01]  /*1d20*/  ULEA UR8, UR23, UR6, 0x3 ;  /* 0x0000000617087291 */ /* 0x010fe2000f8e18ff */
[----:B-1----:R-:W-:Y:S01]  /*1d30*/  SHF.L.U32 R2, R15, 0x1f, RZ ;  /* 0x0000001f0f027819 */ /* 0x002fe200000006ff */
[----:B------:R-:W-:Y:S01]  /*1d40*/  @!P1 SYNCS.ARRIVE.TRANS64.A1T0 RZ, [UR6+0xf8], RZ ;  /* 0x0000f8ffffff99a7 */ /* 0x000fe20008100006 */
[----:B------:R-:W-:-:S06]  /*1d50*/  UISETP.GT.AND UP0, UPT, UR7, UR5, UPT ;  /* 0x000000050700728c */ /* 0x000fcc000bf04270 */
[----:B--2---:R1:W2:Y:S03]  /*1d60*/  SYNCS.PHASECHK.TRANS64.TRYWAIT P0, [UR8+0x58], R2 ;  /* 0x00005802ff0075a7 */ /* 0x0042a60008001108 */
[----:B------:R-:W-:Y:S05]  /*1d70*/  BRA.U !UP0, `(.L_x_33) ;  /* 0x0000000108bc7547 */ /* 0x000fea000b800000 */
[----:B------:R-:W-:Y:S01]  /*1d80*/  UIADD3 UR26, UPT, UPT, UR24, UR25, URZ ;  /* 0x00000019181a7290 */ /* 0x000fe2000fffe0ff */
[----:B------:R-:W-:-:S11]  /*1d90*/  UMOV UR27, UR23 ;  /* 0x00000017001b7c82 */ /* 0x000fd60008000000 */
.L_x_39:
[----:B------:R-:W-:Y:S01]  /*1da0*/  ULEA UR17, UR27, UR6, 0x3 ;  /* 0x000000061b117291 */ /* 0x000fe2000f8e18ff */
[----:B--2---:R-:W-:Y:S01]  /*1db0*/  @P5 MOV R3, 0x8000 ;  /* 0x0000800000035802 */ /* 0x004fe20000000f00 */
[----:B-12---:R-:W-:Y:S10]  /*1dc0*/  @P0 BRA `(.L_x_34) ;  /* 0x00000000000c0947 */ /* 0x006ff40003800000 */
[----:B------:R-:W-:-:S04]  /*1dd0*/  SHF.L.U32 R5, R15, 0x1f, RZ ;  /* 0x0000001f0f057819 */ /* 0x000fc800000006ff */
[----:B------:R-:W2:Y:S02]  /*1de0*/  SYNCS.PHASECHK.TRANS64.TRYWAIT P0, [UR17+0x58], R5 ;  /* 0x00005805ff0075a7 */ /* 0x000ea40008001111 */
[----:B--2---:R-:W-:Y:S05]  /*1df0*/  @!P0 BRA `(.L_x_35) ;  /* 0x0000009c00848947 */ /* 0x004fea0003800000 */
.L_x_34:
[----:B------:R2:W-:Y:S01]  /*1e00*/  @P5 SYNCS.ARRIVE.TRANS64 RZ, [UR17], R3 ;  /* 0x00000003ffff59a7 */ /* 0x0005e20008000011 */
[----:B------:R-:W-:-:S04]  /*1e10*/  ULOP3.LUT UR8, UR22, 0x2, URZ, 0xfc, !UPT ;  /* 0x0000000216087892 */ /* 0x000fc8000f8efcff */
[----:B------:R-:W-:-:S09]  /*1e20*/  UISETP.NE.AND UP0, UPT, UR8, 0x2, UPT ;  /* 0x000000020800788c */ /* 0x000fd2000bf05270 */
[----:B------:R-:W-:Y:S05]  /*1e30*/  BRA.U UP0, `(.L_x_36) ;  /* 0x0000000100047547 */ /* 0x000fea000b800000 */
[----:B------:R-:W-:Y:S05]  /*1e40*/  BPT.TRAP 0x1 ;  /* 0x000000040000795c */ /* 0x000fea0000300000 */
.L_x_36:
[----:B------:R-:W-:Y:S04]  /*1e50*/  BSSY.RECONVERGENT B0, `(.L_x_37) ;  /* 0x0000003000007945 */ /* 0x000fe80003800200 */
[----:B------:R-:W-:Y:S05]  /*1e60*/  @!P4 BRA `(.L_x_38) ;  /* 0x000000000004c947 */ /* 0x000fea0003800000 */
[----:B------:R-:W-:Y:S05]  /*1e70*/  BPT.TRAP 0x1 ;  /* 0x000000040000795c */ /* 0x000fea0000300000 */
.L_x_38:
[----:B------:R-:W-:Y:S05]  /*1e80*/  BSYNC.RECONVERGENT B0 ;  /* 0x0000000000007941 */ /* 0x000fea0003800200 */
.L_x_37:
[----:B------:R-:W-:Y:S02]  /*1e90*/  UIADD3 UR23, UPT, UPT, UR27, 0x1, URZ ;  /* 0x000000011b177890 */ /* 0x000fe4000fffe0ff */
[----:B------:R-:W-:Y:S02]  /*1ea0*/  UIADD3 UR32, UP1, UPT, UR14, 0x80, URZ ;  /* 0x000000800e207890 */ /* 0x000fe4000ff3e0ff */
[----:B------:R-:W-:Y:S02]  /*1eb0*/  UISETP.NE.AND UP0, UPT, UR23, 0xb, UPT ;  /* 0x0000000b1700788c */ /* 0x000fe4000bf05270 */
[----:B------:R-:W-:Y:S02]  /*1ec0*/  USHF.L.U32 UR18, UR25, 0x6, URZ ;  /* 0x0000000619127899 */ /* 0x000fe400080006ff */
[----:B------:R-:W-:Y:S02]  /*1ed0*/  USEL UR9, URZ, 0x1, UP0 ;  /* 0x00000001ff097887 */ /* 0x000fe40008000000 */
[----:B------:R-:W-:-:S02]  /*1ee0*/  USEL UR23, UR23, URZ, UP0 ;  /* 0x000000ff17177287 */ /* 0x000fc40008000000 */
[----:B------:R-:W-:Y:S02]  /*1ef0*/  UIADD3 UR30, UP0, UPT, UR14, 0x180, URZ ;  /* 0x000001800e1e7890 */ /* 0x000fe4000ff1e0ff */
[----:B------:R-:W-:Y:S01]  /*1f00*/  ULEA UR8, UR23, UR6, 0x3 ;  /* 0x0000000617087291 */ /* 0x000fe2000f8e18ff */
[----:B------:R-:W-:Y:S01]  /*1f10*/  LOP3.LUT R15, R15, UR9, RZ, 0x3c, !PT ;  /* 0x000000090f0f7c12 */ /* 0x000fe2000f8e3cff */
[----:B------:R-:W-:Y:S02]  /*1f20*/  ULOP3.LUT UR17, UR17, 0xfefffff8, URZ, 0xc0, !UPT ;  /* 0xfefffff811117892 */ /* 0x000fe4000f8ec0ff */
[----:B------:R-:W-:Y:S01]  /*1f30*/  UIADD3.X UR33, UPT, UPT, URZ, UR15, URZ, UP1, !UPT ;  /* 0x0000000fff217290 */ /* 0x000fe20008ffe4ff */
[----:B-1----:R-:W-:Y:S01]  /*1f40*/  SHF.L.U32 R2, R15, 0x1f, RZ ;  /* 0x0000001f0f027819 */ /* 0x002fe200000006ff */
[----:B------:R-:W-:Y:S01]  /*1f50*/  UIADD3.X UR31, UPT, UPT, URZ, UR15, URZ, UP0, !UPT ;  /* 0x0000000fff1f7290 */ /* 0x000fe200087fe4ff */
[----:B------:R-:W-:Y:S02]  /*1f60*/  UMOV UR28, 0x0 ;  /* 0x00000000001c7882 */ /* 0x000fe40000000000 */
[----:B------:R4:W1:Y:S01]  /*1f70*/  SYNCS.PHASECHK.TRANS64.TRYWAIT P0, [UR8+0x58], R2 ;  /* 0x00005802ff0075a7 */ /* 0x0008620008001108 */
[----:B------:R-:W-:Y:S01]  /*1f80*/  ULEA UR8, UR27, UR6, 0xd ;  /* 0x000000061b087291 */ /* 0x000fe2000f8e68ff */
[----:B------:R-:W-:Y:S01]  /*1f90*/  UMOV UR29, 0x10000000 ;  /* 0x10000000001d7882 */ /* 0x000fe20000000000 */
[----:B------:R-:W-:-:S02]  /*1fa0*/  UMOV UR19, UR35 ;  /* 0x0000002300137c82 */ /* 0x000fc40008000000 */
[----:B------:R-:W-:Y:S02]  /*1fb0*/  UIADD3 UR16, UPT, UPT, UR8, 0xc400, URZ ;  /* 0x0000c40008107890 */ /* 0x000fe4000fffe0ff */
[----:B------:R-:W-:Y:S01]  /*1fc0*/  UIADD3 UR8, UPT, UPT, UR8, 0x22400, URZ ;  /* 0x0002240008087890 */ /* 0x000fe2000fffe0ff */
[----:B------:R-:W-:Y:S01]  /*1fd0*/  UMOV UR20, UR36 ;  /* 0x0000002400147c82 */ /* 0x000fe20008000000 */
[----:B------:R-:W-:Y:S01]  /*1fe0*/  UMOV UR12, UR36 ;  /* 0x00000024000c7c82 */ /* 0x000fe20008000000 */
[----:B------:R-:W-:Y:S01]  /*1ff0*/  UMOV UR9, UR17 ;  /* 0x0000001100097c82 */ /* 0x000fe20008000000 */
[----:B------:R-:W-:Y:S01]  /*2000*/  UMOV UR10, UR18 ;  /* 0x00000012000a7c82 */ /* 0x000fe20008000000 */
[----:B------:R-:W-:Y:S02]  /*2010*/  UIADD3 UR25, UPT, UPT, UR25, 0x1, URZ ;  /* 0x0000000119197890 */ /* 0x000fe4000fffe0ff */
[----:B------:R4:W-:Y:S01]  /*2020*/  UTMALDG.3D.2CTA [UR16], [UR32], desc[UR28] ;  /* 0x00001c10200075b4 */ /* 0x0009e20008211000 */
[----:B------:R-:W-:Y:S01]  /*2030*/  UMOV UR27, UR23 ;  /* 0x00000017001b7c82 */ /* 0x000fe20008000000 */
[----:B------:R-:W-:Y:S01]  /*2040*/  UISETP.NE.AND UP0, UPT, UR25, UR26, UPT ;  /* 0x0000001a1900728c */ /* 0x000fe2000bf05270 */
[----:B------:R4:W-:Y:S08]  /*2050*/  UTMALDG.3D.2CTA [UR8], [UR30], desc[UR28] ;  /* 0x00001c081e0075b4 */ /* 0x0009f00008211000 */
[----:B----4-:R-:W-:Y:S05]  /*2060*/  BRA.U UP0, `(.L_x_39) ;  /* 0xfffffffd004c7547 */ /* 0x010fea000b83ffff */
.L_x_33:
[C---:B-1----:R-:W-:Y:S01]  /*2070*/  LEA R2, R14.reuse, UR6, 0x3 ;  /* 0x000000060e027c11 */ /* 0x042fe2000f8e18ff */
[----:B------:R-:W-:Y:S01]  /*2080*/  NOP ;  /* 0x0000000000007918 */ /* 0x000fe20000000000 */
[----:B--2---:R-:W-:Y:S02]  /*2090*/  SHF.L.U32 R3, R13, 0x1f, RZ ;  /* 0x0000001f0d037819 */ /* 0x004fe400000006ff */
[----:B------:R-:W-:Y:S02]  /*20a0*/  LEA R4, R14, UR6, 0x4 ;  /* 0x000000060e047c11 */ /* 0x000fe4000f8e20ff */
[----:B------:R-:W1:Y:S02]  /*20b0*/  SYNCS.PHASECHK.TRANS64.TRYWAIT P0, [R2+URZ+0x100], R3 ;  /* 0x00010003020075a7 */ /* 0x000e6400080011ff */
[----:B-1----:R-:W-:Y:S05]  /*20c0*/  @!P0 BRA `(.L_x_40) ;  /* 0x0000009800e88947 */ /* 0x002fea0003800000 */
.L_x_155:
[----:B------:R-:W2:Y:S01]  /*20d0*/  LDS.128 R4, [R4+0x170] ;  /* 0x0001700004047984 */ /* 0x000ea20000000c00 */
[----:B------:R-:W-:Y:S01]  /*20e0*/  ISETP.GE.AND P0, PT, R72, 0x1, PT ;  /* 0x000000014800780c */ /* 0x000fe20003f06270 */
[----:B-1----:R-:W-:Y:S01]  /*20f0*/  VIADD R2, R2, 0x110 ;  /* 0x0000011002027836 */ /* 0x002fe20000000000 */
[----:B------:R-:W-:Y:S01]  /*2100*/  @!PT LDS RZ, [RZ] ;  /* 0x00000000fffff984 */ /* 0x000fe20000000800 */
[----:B------:R-:W-:Y:S01]  /*2110*/  @!PT LDS RZ, [RZ] ;  /* 0x00000000fffff984 */ /* 0x000fe20000000800 */
[----:B------:R-:W-:Y:S01]  /*2120*/  @!PT LDS RZ, [RZ] ;  /* 0x00000000fffff984 */ /* 0x000fe20000000800 */
[----:B------:R-:W-:Y:S01]  /*2130*/  @!PT LDS RZ, [RZ] ;  /* 0x00000000fffff984 */ /* 0x000fe20000000800 */
[----:B------:R1:W-:Y:S06]  /*2140*/  MEMBAR.ALL.CTA ;  /* 0x0000000000007992 */ /* 0x0003ec0000008000 */
[----:B-1----:R-:W1:Y:S01]  /*2150*/  FENCE.VIEW.ASYNC.S ;  /* 0x00000000000073c6 */ /* 0x002e620000000000 */
[----:B------:R-:W-:-:S04]  /*2160*/  PRMT R2, RZ, 0x654, R2 ;  /* 0x00000654ff027816 */ /* 0x000fc80000000002 */
[----:B-1----:R1:W-:Y:S01]  /*2170*/  SYNCS.ARRIVE.TRANS64.RED.A1T0 RZ, [R2+URZ], RZ ;  /* 0x000000ff02ff79a7 */ /* 0x0023e200081004ff */
[----:B--2---:R-:W-:-:S13]  /*2180*/  LOP3.LUT P2, RZ, R6, 0x1, RZ, 0xc0, !PT ;  /* 0x0000000106ff7812 */ /* 0x004fda000784c0ff */
[----:B------:R-:W-:Y:S01]  /*2190*/  @P2 SHF.R.U32.HI R3, RZ, 0x10, R5 ;  /* 0x00000010ff032819 */ /* 0x000fe20000011605 */
[----:B------:R-:W-:Y:S01]  /*21a0*/  VOTEU.ANY UP0, P2 ;  /* 0x0000000000ff7886 */ /* 0x000fe20001000100 */
[----:B------:R-:W-:Y:S02]  /*21b0*/  @P2 MOV R11, R4 ;  /* 0x00000004000b2202 */ /* 0x000fe40000000f00 */
[----:B------:R-:W-:Y:S02]  /*21c0*/  @P2 R2UR.BROADCAST UR8, R3 ;  /* 0x00000000030822ca */ /* 0x000fe400008e0000 */
[----:B------:R-:W-:-:S11]  /*21d0*/  @P2 LOP3.LUT R8, R5, 0xffff, RZ, 0xc0, !PT ;  /* 0x0000ffff05082812 */ /* 0x000fd600078ec0ff */
[----:B------:R-:W-:Y:S01]  /*21e0*/  @UP0 UMOV UR36, UR8 ;  /* 0x0000000800240c82 */ /* 0x000fe20008000000 */
[----:B-1----:R-:W-:Y:S05]  /*21f0*/  @!P0 BRA `(.L_x_41) ;  /* 0x0000000000b88947 */ /* 0x002fea0003800000 */
[----:B------:R-:W3:Y:S01]  /*2200*/  LDC.64 R4, c[0x0][0xb18] ;  /* 0x0002c600ff047b82 */ /* 0x000ee20000000a00 */
[----:B------:R-:W-:-:S07]  /*2210*/  ISETP.NE.AND P3, PT, R72, 0x1, PT ;  /* 0x000000014800780c */ /* 0x000fce0003f65270 */
[----:B------:R-:W1:Y:S08]  /*2220*/  LDC.64 R6, c[0x0][0xb10] ;  /* 0x0002c400ff067b82 */ /* 0x000e700000000a00 */
[----:B------:R-:W2:Y:S08]  /*2230*/  LDC R17, c[0x0][0xb20] ;  /* 0x0002c800ff117b82 */ /* 0x000eb00000000800 */
[----:B------:R-:W4:Y:S01]  /*2240*/  LDC R18, c[0x0][0xb0c] ;  /* 0x0002c300ff127b82 */ /* 0x000f220000000800 */
[----:B---3--:R-:W-:Y:S01]  /*2250*/  IMAD.HI.U32 R22, R0, R5, RZ ;  /* 0x0000000500167227 */ /* 0x008fe200078e00ff */
[----:B------:R-:W-:-:S06]  /*2260*/  ISETP.NE.AND P0, PT, R4, 0x1, PT ;  /* 0x000000010400780c */ /* 0x000fcc0003f05270 */
[----:B------:R-:W3:Y:S01]  /*2270*/  LDC.64 R2, c[0x0][0xb28] ;  /* 0x0002ca00ff027b82 */ /* 0x000ee20000000a00 */
[----:B-1----:R-:W-:-:S04]  /*2280*/  IMAD.HI.U32 R20, R9, R6, RZ ;  /* 0x0000000609147227 */ /* 0x002fc800078e00ff */
[----:B------:R-:W-:Y:S01]  /*2290*/  IMAD.HI.U32 R24, R11, R6, RZ ;  /* 0x000000060b187227 */ /* 0x000fe200078e00ff */
[----:B------:R-:W-:Y:S02]  /*22a0*/  SHF.R.U32.HI R20, RZ, R7, R20 ;  /* 0x00000007ff147219 */ /* 0x000fe40000011614 */
[----:B--2---:R-:W-:Y:S01]  /*22b0*/  SHF.R.U32.HI R19, RZ, R17, R22 ;  /* 0x00000011ff137219 */ /* 0x004fe20000011616 */
[----:B------:R-:W-:Y:S01]  /*22c0*/  IMAD.HI.U32 R22, R8, R5, RZ ;  /* 0x0000000508167227 */ /* 0x000fe200078e00ff */
[----:B------:R-:W-:Y:S02]  /*22d0*/  SHF.R.U32.HI R24, RZ, R7, R24 ;  /* 0x00000007ff187219 */ /* 0x000fe40000011618 */
[----:B------:R-:W-:Y:S02]  /*22e0*/  SEL R19, R0, R19, !P0 ;  /* 0x0000001300137207 */ /* 0x000fe40004000000 */
[----:B------:R-:W-:Y:S02]  /*22f0*/  SHF.R.U32.HI R17, RZ, R17, R22 ;  /* 0x00000011ff117219 */ /* 0x000fe40000011616 */
[----:B----4-:R-:W-:-:S02]  /*2300*/  ISETP.NE.AND P1, PT, R18, 0x1, PT ;  /* 0x000000011200780c */ /* 0x010fc40003f25270 */
[----:B------:R-:W-:Y:S02]  /*2310*/  SEL R17, R8, R17, !P0 ;  /* 0x0000001108117207 */ /* 0x000fe40004000000 */
[----:B------:R-:W-:Y:S02]  /*2320*/  SEL R21, R9, R20, !P1 ;  /* 0x0000001409157207 */ /* 0x000fe40004800000 */
[----:B------:R-:W-:Y:S01]  /*2330*/  SEL R5, R11, R24, !P1 ;  /* 0x000000180b057207 */ /* 0x000fe20004800000 */
[----:B---3--:R-:W-:Y:S01]  /*2340*/  IMAD.HI.U32 R20, R19, R2, RZ ;  /* 0x0000000213147227 */ /* 0x008fe200078e00ff */
[----:B------:R-:W-:-:S03]  /*2350*/  IADD3 R7, PT, PT, -R17, RZ, RZ ;  /* 0x000000ff11077210 */ /* 0x000fc60007ffe1ff */
        /* <DEDUP_REMOVED lines=11> */
[----:B------:R-:W-:-:S04]  /*2410*/  @!P0 IMAD.HI.U32 R20, R5, R2, RZ ;  /* 0x0000000205148227 */ /* 0x000fc800078e00ff */
[----:B------:R-:W-:Y:S01]  /*2420*/  IMAD.MOV R2, RZ, RZ, -R6 ;  /* 0x000000ffff027224 */ /* 0x000fe200078e0a06 */
[----:B------:R-:W-:-:S03]  /*2430*/  @!P0 SHF.R.U32.HI R20, RZ, R3, R20 ;  /* 0x00000003ff148219 */ /* 0x000fc60000011614 */
[----:B------:R-:W-:Y:S01]  /*2440*/  IMAD R2, R72, R2, R17 ;  /* 0x0000000248027224 */ /* 0x000fe200078e0211 */
        /* <DEDUP_REMOVED lines=9> */
.L_x_41:
[----:B------:R-:W1:Y:S02]  /*24e0*/  LDCU UR8, c[0x0][0xb30] ;  /* 0x00016600ff0877ac */ /* 0x000e640008000800 */
[----:B-1----:R-:W-:-:S09]  /*24f0*/  UISETP.NE.AND UP0, UPT, UR8, 0x1, UPT ;  /* 0x000000010800788c */ /* 0x002fd2000bf05270 */
[----:B------:R-:W-:Y:S05]  /*2500*/  BRA.U UP0, `(.L_x_42) ;  /* 0x0000000100407547 */ /* 0x000fea000b800000 */
[----:B------:R-:W1:Y:S08]  /*2510*/  LDC.64 R4, c[0x0][0xb10] ;  /* 0x0002c400ff047b82 */ /* 0x000e700000000a00 */
[----:B------:R-:W2:Y:S08]  /*2520*/  LDC.64 R2, c[0x0][0xb18] ;  /* 0x0002c600ff027b82 */ /* 0x000eb00000000a00 */
[----:B------:R-:W4:Y:S08]  /*2530*/  LDC R6, c[0x0][0xb20] ;  /* 0x0002c800ff067b82 */ /* 0x000f300000000800 */
[----:B------:R-:W3:Y:S01]  /*2540*/  LDC R18, c[0x0][0xb0c] ;  /* 0x0002c300ff127b82 */ /* 0x000ee20000000800 */
[----:B-1----:R-:W-:-:S05]  /*2550*/  IMAD.HI.U32 R4, R11, R4, RZ ;  /* 0x000000040b047227 */ /* 0x002fca00078e00ff */
[----:B------:R-:W-:Y:S01]  /*2560*/  SHF.R.U32.HI R4, RZ, R5, R4 ;  /* 0x00000005ff047219 */ /* 0x000fe20000011604 */
[----:B--2---:R-:W-:Y:S01]  /*2570*/  IMAD.HI.U32 R3, R8, R3, RZ ;  /* 0x0000000308037227 */ /* 0x004fe200078e00ff */
[----:B------:R-:W-:-:S04]  /*2580*/  ISETP.NE.AND P0, PT, R2, 0x1, PT ;  /* 0x000000010200780c */ /* 0x000fc80003f05270 */
[----:B----4-:R-:W-:-:S04]  /*2590*/  SHF.R.U32.HI R3, RZ, R6, R3 ;  /* 0x00000006ff037219 */ /* 0x010fc80000011603 */
[----:B------:R-:W-:Y:S02]  /*25a0*/  SEL R3, R8, R3, !P0 ;  /* 0x0000000308037207 */ /* 0x000fe40004000000 */
[----:B---3--:R-:W-:-:S04]  /*25b0*/  ISETP.NE.AND P1, PT, R18, 0x1, PT ;  /* 0x000000011200780c */ /* 0x008fc80003f25270 */
[----:B------:R-:W-:-:S05]  /*25c0*/  SEL R4, R11, R4, !P1 ;  /* 0x000000040b047207 */ /* 0x000fca0004800000 */
[----:B------:R-:W-:Y:S02]  /*25d0*/  IMAD.IADD R5, R3, 0x1, -R4 ;  /* 0x0000000103057824 */ /* 0x000fe400078e0a04 */
[----:B------:R-:W-:Y:S02]  /*25e0*/  IMAD.IADD R3, R4, 0x1, -R3 ;  /* 0x0000000104037824 */ /* 0x000fe400078e0a03 */
[----:B------:R-:W-:Y:S02]  /*25f0*/  IMAD R11, R5, R18, R11 ;  /* 0x00000012050b7224 */ /* 0x000fe400078e020b */
[----:B------:R-:W-:-:S07]  /*2600*/  IMAD R8, R3, R2, R8 ;  /* 0x0000000203087224 */ /* 0x000fce00078e0208 */
.L_x_42:
[----:B------:R-:W-:Y:S01]  /*2610*/  VIADD R14, R14, 0x1 ;  /* 0x000000010e0e7836 */ /* 0x000fe20000000000 */
[----:B------:R-:W-:Y:S01]  /*2620*/  PLOP3.LUT P1, PT, PT, PT, PT, 0x80, 0x8 ;  /* 0x000000000008781c */ /* 0x000fe20003f2f070 */
[----:B------:R-:W-:Y:S02]  /*2630*/  IMAD.IADD R21, R11, 0x1, R170 ;  /* 0x000000010b157824 */ /* 0x000fe400078e02aa */
[----:B------:R-:W-:Y:S01]  /*2640*/  IMAD.IADD R20, R8, 0x1, R147 ;  /* 0x0000000108147824 */ /* 0x000fe200078e0293 */
[----:B------:R-:W-:-:S04]  /*2650*/  ISETP.NE.AND P0, PT, R14, 0x2, PT ;  /* 0x000000020e00780c */ /* 0x000fc80003f05270 */
[----:B------:R-:W-:Y:S02]  /*2660*/  SEL R2, RZ, 0x1, P0 ;  /* 0x00000001ff027807 */ /* 0x000fe40000000000 */
[----:B------:R-:W-:Y:S02]  /*2670*/  SEL R14, R14, RZ, P0 ;  /* 0x000000ff0e0e7207 */ /* 0x000fe40000000000 */
[----:B------:R-:W-:Y:S01]  /*2680*/  LOP3.LUT R13, R13, R2, RZ, 0x3c, !PT ;  /* 0x000000020d0d7212 */ /* 0x000fe200078e3cff */
[----:B------:R-:W-:Y:S06]  /*2690*/  @P2 BRA `(.L_x_43) ;  /* 0xfffffff000642947 */ /* 0x000fec000383ffff */
[----:B------:R-:W-:Y:S01]  /*26a0*/  UIADD3 UR6, UPT, UPT, UR6, 0x58, URZ ;  /* 0x0000005806067890 */ /* 0x000fe2000fffe0ff */
[----:B------:R-:W-:-:S03]  /*26b0*/  SHF.L.U32 R3, R15, 0x1f, RZ ;  /* 0x0000001f0f037819 */ /* 0x000fc600000006ff */
[----:B------:R-:W-:-:S09]  /*26c0*/  ULEA UR4, UR23, UR6, 0x3 ;  /* 0x0000000617047291 */ /* 0x000fd2000f8e18ff */
[----:B------:R-:W1:Y:S02]  /*26d0*/  SYNCS.PHASECHK.TRANS64.TRYWAIT P0, [UR4], R3 ;  /* 0x00000003ff0075a7 */ /* 0x000e640008001104 */
[----:B-1----:R-:W-:Y:S05]  /*26e0*/  @!P0 BRA `(.L_x_44) ;  /* 0x0000009400748947 */ /* 0x002fea0003800000 */
.L_x_157:
[----:B------:R-:W-:-:S04]  /*26f0*/  UIADD3 UR5, UPT, UPT, UR23, 0x1, URZ ;  /* 0x0000000117057890 */ /* 0x000fc8000fffe0ff */
[----:B------:R-:W-:-:S04]  /*2700*/  UISETP.NE.AND UP0, UPT, UR5, 0xb, UPT ;  /* 0x0000000b0500788c */ /* 0x000fc8000bf05270 */
[----:B------:R-:W-:Y:S02]  /*2710*/  USEL UR7, URZ, 0x1, UP0 ;  /* 0x00000001ff077887 */ /* 0x000fe40008000000 */
[----:B------:R-:W-:-:S04]  /*2720*/  USEL UR5, UR5, URZ, UP0 ;  /* 0x000000ff05057287 */ /* 0x000fc80008000000 */
[----:B------:R-:W-:Y:S01]  /*2730*/  ULEA UR4, UR5, UR6, 0x3 ;  /* 0x0000000605047291 */ /* 0x000fe2000f8e18ff */
[----:B------:R-:W-:-:S04]  /*2740*/  LOP3.LUT R2, R15, UR7, RZ, 0x3c, !PT ;  /* 0x000000070f027c12 */ /* 0x000fc8000f8e3cff */
[----:B-1----:R-:W-:-:S04]  /*2750*/  SHF.L.U32 R3, R2, 0x1f, RZ ;  /* 0x0000001f02037819 */ /* 0x002fc800000006ff */
[----:B------:R-:W1:Y:S02]  /*2760*/  SYNCS.PHASECHK.TRANS64.TRYWAIT P0, [UR4], R3 ;  /* 0x00000003ff0075a7 */ /* 0x000e640008001104 */
[----:B-1----:R-:W-:Y:S05]  /*2770*/  @!P0 BRA `(.L_x_45) ;  /* 0x0000009400688947 */ /* 0x002fea0003800000 */
.L_x_159:
        /* <DEDUP_REMOVED lines=9> */
.L_x_161:
        /* <DEDUP_REMOVED lines=9> */
.L_x_163:
        /* <DEDUP_REMOVED lines=9> */
.L_x_165:
        /* <DEDUP_REMOVED lines=9> */
.L_x_167:
        /* <DEDUP_REMOVED lines=9> */
.L_x_169:
        /* <DEDUP_REMOVED lines=9> */
.L_x_171:
        /* <DEDUP_REMOVED lines=9> */
.L_x_173:
        /* <DEDUP_REMOVED lines=9> */
.L_x_175:
[----:B------:R-:W-:-:S04]  /*2c00*/  UIADD3 UR5, UPT, UPT, UR5, 0x1, URZ ;  /* 0x0000000105057890 */ /* 0x000fc8000fffe0ff */
[----:B------:R-:W-:-:S04]  /*2c10*/  UISETP.NE.AND UP0, UPT, UR5, 0xb, UPT ;  /* 0x0000000b0500788c */ /* 0x000fc8000bf05270 */
[----:B------:R-:W-:Y:S02]  /*2c20*/  USEL UR4, URZ, 0x1, UP0 ;  /* 0x00000001ff047887 */ /* 0x000fe40008000000 */
[----:B------:R-:W-:-:S04]  /*2c30*/  USEL UR5, UR5, URZ, UP0 ;  /* 0x000000ff05057287 */ /* 0x000fc80008000000 */
[----:B------:R-:W-:Y:S01]  /*2c40*/  ULEA UR5, UR5, UR6, 0x3 ;  /* 0x0000000605057291 */ /* 0x000fe2000f8e18ff */
[----:B-1----:R-:W-:-:S04]  /*2c50*/  LOP3.LUT R3, R2, UR4, RZ, 0x3c, !PT ;  /* 0x0000000402037c12 */ /* 0x002fc8000f8e3cff */
[----:B------:R-:W-:Y:S01]  /*2c60*/  SHF.L.U32 R3, R3, 0x1f, RZ ;  /* 0x0000001f03037819 */ /* 0x000fe200000006ff */
[----:B---3--:R-:W-:-:S07]  /*2c70*/  IMAD.U32 R0, RZ, RZ, UR5 ;  /* 0x00000005ff007e24 */ /* 0x008fce000f8e00ff */
.L_x_54:
[----:B-1----:R1:W2:Y:S02]  /*2c80*/  SYNCS.PHASECHK.TRANS64.TRYWAIT P0, [R0+URZ], R3 ;  /* 0x00000003000075a7 */ /* 0x0022a400080011ff */
[----:B--2---:R-:W-:Y:S05]  /*2c90*/  @!P0 NANOSLEEP.SYNCS 0x989680 ;  /* 0x009896800000895d */ /* 0x004fea0003900000 */
[----:B------:R-:W2:Y:S02]  /*2ca0*/  @!P0 SYNCS.PHASECHK.TRANS64 P0, [R0+URZ], R3 ;  /* 0x00000003000085a7 */ /* 0x000ea400080010ff */
[----:B--2---:R-:W-:Y:S05]  /*2cb0*/  @P0 EXIT ;  /* 0x000000000000094d */ /* 0x004fea0003800000 */
[----:B------:R-:W-:Y:S05]  /*2cc0*/  BRA `(.L_x_54) ;  /* 0xfffffffc00ec7947 */ /* 0x000fea000383ffff */
.L_x_23:
[----:B------:R-:W-:-:S04]  /*2cd0*/  UISETP.NE.AND UP1, UPT, UR37, URZ, UPT ;  /* 0x000000ff2500728c */ /* 0x000fc8000bf25270 */
[----:B------:R-:W-:-:S09]  /*2ce0*/  UISETP.NE.OR UP1, UPT, UR10, 0x1, UP1 ;  /* 0x000000010a00788c */ /* 0x000fd20008f25670 */
[----:B------:R-:W-:Y:S05]  /*2cf0*/  BRA.U UP1, `(.L_x_55) ;  /* 0x00000005014c7547 */ /* 0x000fea000b800000 */
[----:B------:R-:W-:Y:S01]  /*2d00*/  HFMA2 R11, -RZ, RZ, 0, 0 ;  /* 0x00000000ff0b7431 */ /* 0x000fe200000001ff */
[----:B------:R-:W-:Y:S01]  /*2d10*/  ISETP.GE.U32.AND P2, PT, R10, 0x2, PT ;  /* 0x000000020a00780c */ /* 0x000fe20003f46070 */
[----:B------:R-:W-:Y:S01]  /*2d20*/  IMAD.MOV.U32 R12, RZ, RZ, 0x1 ;  /* 0x00000001ff0c7424 */ /* 0x000fe200078e00ff */
[----:B------:R-:W-:Y:S01]  /*2d30*/  CS2R R8, SRZ ;  /* 0x0000000000087805 */ /* 0x000fe2000001ff00 */
[----:B------:R-:W-:Y:S01]  /*2d40*/  IMAD.MOV.U32 R3, RZ, RZ, RZ ;  /* 0x000000ffff037224 */ /* 0x000fe200078e00ff */
[----:B------:R-:W-:Y:S01]  /*2d50*/  UMOV UR4, 0x400 ;  /* 0x0000040000047882 */ /* 0x000fe20000000000 */
[----:B------:R-:W-:Y:S01]  /*2d60*/  UMOV UR6, URZ ;  /* 0x000000ff00067c82 */ /* 0x000fe20008000000 */
[----:B------:R-:W-:-:S12]  /*2d70*/  ULEA UR37, UR37, UR4, 0x18 ;  /* 0x0000000425257291 */ /* 0x000fd8000f8ec0ff */
.L_x_59:
[----:B------:R-:W-:Y:S02]  /*2d80*/  LEA R0, R3, UR37, 0x3 ;  /* 0x0000002503007c11 */ /* 0x000fe4000f8e18ff */
[----:B------:R-:W-:-:S03]  /*2d90*/  SHF.L.U32 R5, R8, 0x1f, RZ ;  /* 0x0000001f08057819 */ /* 0x000fc600000006ff */
[----:B------:R-:W-:Y:S01]  /*2da0*/  VIADD R4, R0, 0x150 ;  /* 0x0000015000047836 */ /* 0x000fe20000000000 */
[----:B------:R-:W1:Y:S02]  /*2db0*/  SYNCS.PHASECHK.TRANS64.TRYWAIT P0, [R0+URZ+0x140], R5 ;  /* 0x00014005000075a7 */ /* 0x000e6400080011ff */
[----:B-1----:R-:W-:Y:S05]  /*2dc0*/  @!P0 BRA `(.L_x_56) ;  /* 0x0000009000ac8947 */ /* 0x002fea0003800000 */
.L_x_176:
[----:B------:R-:W-:Y:S01]  /*2dd0*/  ULEA UR5, UR6, UR37, 0x3 ;  /* 0x0000002506057291 */ /* 0x000fe2000f8e18ff */
[----:B------:R-:W-:Y:S01]  /*2de0*/  PRMT R4, RZ, 0x654, R4 ;  /* 0x00000654ff047816 */ /* 0x000fe20000000004 */
[----:B-1----:R-:W-:Y:S01]  /*2df0*/  @!P2 IMAD.MOV.U32 R5, RZ, RZ, 0x10 ;  /* 0x00000010ff05a424 */ /* 0x002fe200078e00ff */
[----:B------:R-:W-:Y:S01]  /*2e00*/  SHF.L.U32 R7, R12, 0x1f, RZ ;  /* 0x0000001f0c077819 */ /* 0x000fe200000006ff */
[----:B------:R-:W-:Y:S01]  /*2e10*/  UIADD3 UR4, UPT, UPT, UR5, 0x100, URZ ;  /* 0x0000010005047890 */ /* 0x000fe2000fffe0ff */
[----:B------:R1:W-:Y:S05]  /*2e20*/  SYNCS.ARRIVE.TRANS64.RED.A1T0 RZ, [R4+URZ], RZ ;  /* 0x000000ff04ff79a7 */ /* 0x0003ea00081004ff */
[----:B------:R-:W-:Y:S01]  /*2e30*/  IMAD.U32 R13, RZ, RZ, UR4 ;  /* 0x00000004ff0d7e24 */ /* 0x000fe2000f8e00ff */
[----:B------:R-:W2:Y:S04]  /*2e40*/  SYNCS.PHASECHK.TRANS64.TRYWAIT P0, [UR5+0x110], R7 ;  /* 0x00011007ff0075a7 */ /* 0x000ea80008001105 */
[----:B------:R-:W-:Y:S01]  /*2e50*/  PRMT R13, R10, 0x654, R13 ;  /* 0x000006540a0d7816 */ /* 0x000fe2000000000d */
[----:B-12---:R-:W-:Y:S06]  /*2e60*/  @!P0 BRA `(.L_x_57) ;  /* 0x0000009000988947 */ /* 0x006fec0003800000 */
.L_x_178:
[----:B------:R-:W-:Y:S01]  /*2e70*/  ULEA UR4, UR6, UR37, 0x4 ;  /* 0x0000002506047291 */ /* 0x000fe2000f8e20ff */
[----:B------:R-:W-:Y:S01]  /*2e80*/  SEL R2, R13, R2, !P2 ;  /* 0x000000020d027207 */ /* 0x000fe20005000000 */
[----:B------:R-:W-:Y:S01]  /*2e90*/  UIADD3 UR5, UPT, UPT, UR5, 0x100, URZ ;  /* 0x0000010005057890 */ /* 0x000fe2000fffe0ff */
[----:B-1----:R-:W-:Y:S01]  /*2ea0*/  LEA R0, R11, UR37, 0x3 ;  /* 0x000000250b007c11 */ /* 0x002fe2000f8e18ff */
[----:B------:R-:W-:Y:S01]  /*2eb0*/  UIADD3 UR4, UPT, UPT, UR4, 0x170, URZ ;  /* 0x0000017004047890 */ /* 0x000fe2000fffe0ff */
[----:B------:R1:W-:Y:S01]  /*2ec0*/  @!P2 SYNCS.ARRIVE.TRANS64.RED RZ, [R2+URZ], R5 ;  /* 0x0000000502ffa9a7 */ /* 0x0003e200080004ff */
[----:B------:R-:W-:Y:S01]  /*2ed0*/  UIADD3 UR6, UPT, UPT, UR6, 0x1, URZ ;  /* 0x0000000106067890 */ /* 0x000fe2000fffe0ff */
[----:B------:R-:W-:-:S03]  /*2ee0*/  VIADD R3, R3, 0x1 ;  /* 0x0000000103037836 */ /* 0x000fc60000000000 */
[----:B------:R-:W-:Y:S02]  /*2ef0*/  UISETP.NE.AND UP0, UPT, UR6, 0x2, UPT ;  /* 0x000000020600788c */ /* 0x000fe4000bf05270 */
[----:B------:R-:W-:Y:S01]  /*2f00*/  ISETP.NE.AND P0, PT, R3, 0x2, PT ;  /* 0x000000020300780c */ /* 0x000fe20003f05270 */
[----:B------:R-:W-:Y:S06]  /*2f10*/  UGETNEXTWORKID.BROADCAST [UR4], [UR5] ;  /* 0x00000000040073ca */ /* 0x000fec0008000100 */
[----:B------:R-:W-:Y:S02]  /*2f20*/  USEL UR4, URZ, 0x1, UP0 ;  /* 0x00000001ff047887 */ /* 0x000fe40008000000 */
[----:B------:R-:W-:-:S04]  /*2f30*/  USEL UR6, UR6, URZ, UP0 ;  /* 0x000000ff06067287 */ /* 0x000fc80008000000 */
[----:B------:R-:W-:Y:S02]  /*2f40*/  LOP3.LUT R12, R12, UR4, RZ, 0x3c, !PT ;  /* 0x000000040c0c7c12 */ /* 0x000fe4000f8e3cff */
[----:B-1----:R-:W-:-:S04]  /*2f50*/  SHF.L.U32 R5, R9, 0x1f, RZ ;  /* 0x0000001f09057819 */ /* 0x002fc800000006ff */
[----:B------:R-:W1:Y:S02]  /*2f60*/  SYNCS.PHASECHK.TRANS64.TRYWAIT P1, [R0+URZ+0x100], R5 ;  /* 0x00010005000075a7 */ /* 0x000e6400080211ff */
[----:B-1----:R-:W-:Y:S05]  /*2f70*/  @!P1 BRA `(.L_x_58) ;  /* 0x00000090006c9947 */ /* 0x002fea0003800000 */
.L_x_179:
[----:B------:R-:W-:Y:S01]  /*2f80*/  LEA R4, R11, UR37, 0x4 ;  /* 0x000000250b047c11 */ /* 0x000fe2000f8e20ff */
[----:B-1----:R-:W-:Y:S01]  /*2f90*/  VIADD R0, R0, 0x110 ;  /* 0x0000011000007836 */ /* 0x002fe20000000000 */
[----:B------:R-:W-:Y:S01]  /*2fa0*/  SEL R3, R3, RZ, P0 ;  /* 0x000000ff03037207 */ /* 0x000fe20000000000 */
[----:B------:R-:W-:-:S03]  /*2fb0*/  VIADD R11, R11, 0x1 ;  /* 0x000000010b0b7836 */ /* 0x000fc60000000000 */
[----:B------:R-:W1:Y:S01]  /*2fc0*/  LDS.128 R4, [R4+0x170] ;  /* 0x0001700004047984 */ /* 0x000e620000000c00 */
[----:B------:R-:W-:Y:S02]  /*2fd0*/  PRMT R0, RZ, 0x654, R0 ;  /* 0x00000654ff007816 */ /* 0x000fe40000000000 */
[C---:B------:R-:W-:Y:S01]  /*2fe0*/  ISETP.NE.AND P1, PT, R11.reuse, 0x2, PT ;  /* 0x000000020b00780c */ /* 0x040fe20003f25270 */
[----:B------:R-:W-:Y:S01]  /*2ff0*/  @!PT LDS RZ, [RZ] ;  /* 0x00000000fffff984 */ /* 0x000fe20000000800 */
[----:B------:R-:W-:Y:S01]  /*3000*/  @!PT LDS RZ, [RZ] ;  /* 0x00000000fffff984 */ /* 0x000fe20000000800 */
[----:B------:R-:W-:Y:S01]  /*3010*/  @!PT LDS RZ, [RZ] ;  /* 0x00000000fffff984 */ /* 0x000fe20000000800 */
[----:B------:R-:W-:Y:S01]  /*3020*/  @!PT LDS RZ, [RZ] ;  /* 0x00000000fffff984 */ /* 0x000fe20000000800 */
[----:B------:R2:W-:Y:S06]  /*3030*/  MEMBAR.ALL.CTA ;  /* 0x0000000000007992 */ /* 0x0005ec0000008000 */
[----:B--2---:R-:W2:Y:S01]  /*3040*/  FENCE.VIEW.ASYNC.S ;  /* 0x00000000000073c6 */ /* 0x004ea20000000000 */
[----:B------:R-:W-:Y:S01]  /*3050*/  SEL R11, R11, RZ, P1 ;  /* 0x000000ff0b0b7207 */ /* 0x000fe20000800000 */
[----:B--2---:R2:W-:Y:S01]  /*3060*/  SYNCS.ARRIVE.TRANS64.RED.A1T0 RZ, [R0+URZ], RZ ;  /* 0x000000ff00ff79a7 */ /* 0x0045e200081004ff */
[----:B-1----:R-:W-:-:S02]  /*3070*/  LOP3.LUT P3, RZ, R6, 0x1, RZ, 0xc0, !PT ;  /* 0x0000000106ff7812 */ /* 0x002fc4000786c0ff */
[----:B------:R-:W-:-:S04]  /*3080*/  SEL R5, RZ, 0x1, P0 ;  /* 0x00000001ff057807 */ /* 0x000fc80000000000 */
[----:B------:R-:W-:Y:S02]  /*3090*/  LOP3.LUT R8, R8, R5, RZ, 0x3c, !PT ;  /* 0x0000000508087212 */ /* 0x000fe400078e3cff */
[----:B--2---:R-:W-:-:S04]  /*30a0*/  SEL R0, RZ, 0x1, P1 ;  /* 0x00000001ff007807 */ /* 0x004fc80000800000 */
[----:B------:R-:W-:Y:S01]  /*30b0*/  LOP3.LUT R9, R9, R0, RZ, 0x3c, !PT ;  /* 0x0000000009097212 */ /* 0x000fe200078e3cff */
[----:B------:R-:W-:Y:S06]  /*30c0*/  @P3 BRA `(.L_x_59) ;  /* 0xfffffffc002c3947 */ /* 0x000fec000383ffff */
[----:B------:R-:W-:Y:S01]  /*30d0*/  ULEA UR5, UR6, UR37, 0x3 ;  /* 0x0000002506057291 */ /* 0x000fe2000f8e18ff */
[----:B------:R-:W-:-:S08]  /*30e0*/  SHF.L.U32 R3, R12, 0x1f, RZ ;  /* 0x0000001f0c037819 */ /* 0x000fd000000006ff */
[----:B------:R-:W1:Y:S02]  /*30f0*/  SYNCS.PHASECHK.TRANS64 P0, [UR5+0x110], R3 ;  /* 0x00011003ff0075a7 */ /* 0x000e640008001005 */
[----:B-1----:R-:W-:Y:S05]  /*3100*/  @P0 BRA `(.L_x_60) ;  /* 0x0000000000080947 */ /* 0x002fea0003800000 */
[----:B------:R-:W1:Y:S02]  /*3110*/  SYNCS.PHASECHK.TRANS64.TRYWAIT P0, [UR5+0x110], R3 ;  /* 0x00011003ff0075a7 */ /* 0x000e640008001105 */
[----:B-1----:R-:W-:Y:S05]  /*3120*/  @!P0 BRA `(.L_x_61) ;  /* 0x0000009000148947 */ /* 0x002fea0003800000 */
.L_x_60:
[----:B------:R-:W-:-:S04]  /*3130*/  UIADD3 UR4, UPT, UPT, UR6, 0x1, URZ ;  /* 0x0000000106047890 */ /* 0x000fc8000fffe0ff */
[----:B------:R-:W-:-:S04]  /*3140*/  UISETP.NE.AND UP0, UPT, UR4, 0x2, UPT ;  /* 0x000000020400788c */ /* 0x000fc8000bf05270 */
[----:B------:R-:W-:Y:S02]  /*3150*/  USEL UR7, URZ, 0x1, UP0 ;  /* 0x00000001ff077887 */ /* 0x000fe40008000000 */
[----:B------:R-:W-:-:S04]  /*3160*/  USEL UR4, UR4, URZ, UP0 ;  /* 0x000000ff04047287 */ /* 0x000fc80008000000 */
[----:B------:R-:W-:Y:S01]  /*3170*/  ULEA UR4, UR4, UR37, 0x3 ;  /* 0x0000002504047291 */ /* 0x000fe2000f8e18ff */
[----:B-1----:R-:W-:-:S04]  /*3180*/  LOP3.LUT R3, R12, UR7, RZ, 0x3c, !PT ;  /* 0x000000070c037c12 */ /* 0x002fc8000f8e3cff */
[----:B------:R-:W-:-:S04]  /*3190*/  SHF.L.U32 R0, R3, 0x1f, RZ ;  /* 0x0000001f03007819 */ /* 0x000fc800000006ff */
[----:B------:R-:W1:Y:S02]  /*31a0*/  SYNCS.PHASECHK.TRANS64 P0, [UR4+0x110], R0 ;  /* 0x00011000ff0075a7 */ /* 0x000e640008001004 */
[----:B-1----:R-:W-:Y:S05]  /*31b0*/  @P0 EXIT ;  /* 0x000000000000094d */ /* 0x002fea0003800000 */
[----:B------:R-:W-:Y:S02]  /*31c0*/  SHF.L.U32 R3, R3, 0x1f, RZ ;  /* 0x0000001f03037819 */ /* 0x000fe400000006ff */
[----:B------:R-:W-:-:S07]  /*31d0*/  MOV R0, UR4 ;  /* 0x0000000400007c02 */ /* 0x000fce0008000f00 */
.L_x_62:
[----:B-1----:R1:W2:Y:S02]  /*31e0*/  SYNCS.PHASECHK.TRANS64.TRYWAIT P0, [R0+URZ+0x110], R3 ;  /* 0x00011003000075a7 */ /* 0x0022a400080011ff */
[----:B--2---:R-:W-:Y:S05]  /*31f0*/  @!P0 NANOSLEEP.SYNCS 0x989680 ;  /* 0x009896800000895d */ /* 0x004fea0003900000 */
[----:B------:R-:W2:Y:S02]  /*3200*/  @!P0 SYNCS.PHASECHK.TRANS64 P0, [R0+URZ+0x110], R3 ;  /* 0x00011003000085a7 */ /* 0x000ea400080010ff */
[----:B--2---:R-:W-:Y:S05]  /*3210*/  @P0 EXIT ;  /* 0x000000000000094d */ /* 0x004fea0003800000 */
[----:B------:R-:W-:Y:S05]  /*3220*/  BRA `(.L_x_62) ;  /* 0xfffffffc00ec7947 */ /* 0x000fea000383ffff */
.L_x_55:
[----:B------:R-:W-:Y:S05]  /*3230*/  BRA.U UP4, `(.L_x_63) ;  /* 0x0000001104587547 */ /* 0x000fea000b800000 */
[----:B------:R-:W-:Y:S01]  /*3240*/  UMOV UR6, 0x40 ;  /* 0x0000004000067882 */ /* 0x000fe20000000000 */
[----:B------:R-:W-:Y:S01]  /*3250*/  NOP ;  /* 0x0000000000007918 */ /* 0x000fe20000000000 */
[----:B------:R-:W-:Y:S01]  /*3260*/  ULEA UR6, UR37, UR6, 0x18 ;  /* 0x0000000625067291 */ /* 0x000fe2000f8ec0ff */
[----:B------:R-:W-:Y:S02]  /*3270*/  UMOV UR7, 0x400 ;  /* 0x0000040000077882 */ /* 0x000fe40000000000 */
[----:B------:R-:W-:-:S06]  /*3280*/  ULEA UR37, UR37, UR7, 0x18 ;  /* 0x0000000725257291 */ /* 0x000fcc000f8ec0ff */
[----:B------:R-:W1:Y:S02]  /*3290*/  LDS.U8 R2, [UR6+0x1c] ;  /* 0x00001c06ff027984 */ /* 0x000e640008000000 */
[----:B-1----:R-:W-:-:S13]  /*32a0*/  ISETP.NE.AND P0, PT, R2, RZ, PT ;  /* 0x000000ff0200720c */ /* 0x002fda0003f05270 */
[----:B------:R-:W-:Y:S05]  /*32b0*/  @P0 BRA `(.L_x_64) ;  /* 0x0000000400080947 */ /* 0x000fea0003800000 */
[----:B------:R-:W-:Y:S02]  /*32c0*/  UISETP.NE.U32.AND UP0, UPT, UR5, 0x1, UPT ;  /* 0x000000010500788c */ /* 0x000fe4000bf05070 */
[----:B------:R-:W-:-:S07]  /*32d0*/  UIADD3 UR8, UPT, UPT, UR6, 0x8, URZ ;  /* 0x0000000806087890 */ /* 0x000fce000fffe0ff */
[----:B------:R-:W-:Y:S05]  /*32e0*/  BRA.U !UP0, `(.L_x_65) ;  /* 0x00000001089c7547 */ /* 0x000fea000b800000 */
[----:B------:R-:W-:Y:S01]  /*32f0*/  ELECT P0, URZ, PT ;  /* 0x0000000000ff782f */ /* 0x000fe20003800000 */
[----:B------:R-:W-:-:S12]  /*3300*/  BSSY B0, `(.L_x_65) ;  /* 0x0000025000007945 */ /* 0x000fd80003800000 */
[----:B------:R-:W-:Y:S05]  /*3310*/  @!P0 BRA `(.L_x_66) ;  /* 0x00000000008c8947 */ /* 0x000fea0003800000 */
[----:B------:R-:W-:-:S05]  /*3320*/  UMOV UR7, 0x10 ;  /* 0x0000001000077882 */ /* 0x000fca0000000000 */
[----:B------:R-:W-:Y:S04]  /*3330*/  DEPBAR.LE SB1, 0x36 ;  /* 0x00009d800000791a */ /* 0x000fe80000000000 */
[----:B------:R-:W1:Y:S02]  /*3340*/  UTCATOMSWS.2CTA.FIND_AND_SET.ALIGN UP1, UR7, UR7 ;  /* 0x00000007000775e3 */ /* 0x000e640008220800 */
[----:B-1----:R-:W-:Y:S01]  /*3350*/  MOV R11, UR7 ;  /* 0x00000007000b7c02 */ /* 0x002fe20008000f00 */
[----:B------:R-:W-:Y:S06]  /*3360*/  BRA.U UP1, `(.L_x_67) ;  /* 0x0000000101187547 */ /* 0x000fec000b800000 */
.L_x_68:
[----:B------:R-:W-:Y:S05]  /*3370*/  NANOSLEEP 0x64 ;  /* 0x000000640000795d */ /* 0x000fea0003800000 */
[----:B------:R-:W-:-:S05]  /*3380*/  UMOV UR7, 0x10 ;  /* 0x0000001000077882 */ /* 0x000fca0000000000 */
[----:B------:R-:W-:Y:S04]  /*3390*/  DEPBAR.LE SB1, 0x36 ;  /* 0x00009d800000791a */ /* 0x000fe80000000000 */
[----:B------:R-:W1:Y:S02]  /*33a0*/  UTCATOMSWS.2CTA.FIND_AND_SET.ALIGN UP1, UR7, UR7 ;  /* 0x00000007000775e3 */ /* 0x000e640008220800 */
[----:B-1----:R-:W-:Y:S01]  /*33b0*/  MOV R11, UR7 ;  /* 0x00000007000b7c02 */ /* 0x002fe20008000f00 */
[----:B------:R-:W-:Y:S05]  /*33c0*/  BRA.U !UP1, `(.L_x_68) ;  /* 0xfffffffd09e87547 */ /* 0x000fea000b83ffff */
.L_x_67:
[----:B------:R-:W1:Y:S01]  /*33d0*/  LDS R5, [UR6+0x10] ;  /* 0x00001006ff057984 */ /* 0x000e620008000800 */
[----:B------:R-:W-:Y:S01]  /*33e0*/  IMAD.U32 R3, RZ, RZ, UR37 ;  /* 0x00000025ff037e24 */ /* 0x000fe2000f8e00ff */
[----:B------:R-:W-:-:S03]  /*33f0*/  MOV R2, UR4 ;  /* 0x0000000400027c02 */ /* 0x000fc60008000f00 */
[----:B------:R-:W-:Y:S01]  /*3400*/  VIADD R3, R3, 0x190 ;  /* 0x0000019003037836 */ /* 0x000fe20000000000 */
[----:B-1----:R-:W-:-:S04]  /*3410*/  SHF.L.U32 R5, R5, 0x1f, RZ ;  /* 0x0000001f05057819 */ /* 0x002fc800000006ff */
[----:B------:R-:W1:Y:S02]  /*3420*/  SYNCS.PHASECHK.TRANS64.TRYWAIT P0, [UR6+0x8], R5 ;  /* 0x00000805ff0075a7 */ /* 0x000e640008001106 */
[----:B-1----:R-:W-:Y:S05]  /*3430*/  @P0 BRA `(.L_x_69) ;  /* 0x0000000000080947 */ /* 0x002fea0003800000 */
[----:B------:R-:W1:Y:S02]  /*3440*/  SYNCS.PHASECHK.TRANS64.TRYWAIT P0, [UR6+0x8], R5 ;  /* 0x00000805ff0075a7 */ /* 0x000e640008001106 */
[----:B-1----:R-:W-:Y:S05]  /*3450*/  @!P0 BRA `(.L_x_70) ;  /* 0x0000008c00608947 */ /* 0x002fea0003800000 */
.L_x_69:
[----:B-1----:R-:W-:Y:S01]  /*3460*/  HFMA2 R4, -RZ, RZ, 0, 5.9604644775390625e-08 ;  /* 0x00000001ff047431 */ /* 0x002fe200000001ff */
[----:B------:R-:W-:Y:S01]  /*3470*/  UPRMT UR7, UR4, 0x654, UR8 ;  /* 0x0000065404077896 */ /* 0x000fe20008000008 */
[----:B------:R-:W-:Y:S01]  /*3480*/  IMAD.MOV.U32 R6, RZ, RZ, 0xffff ;  /* 0x0000ffffff067424 */ /* 0x000fe200078e00ff */
[----:B------:R-:W-:Y:S01]  /*3490*/  PRMT R2, R2, 0x654, R3 ;  /* 0x0000065402027816 */ /* 0x000fe20000000003 */
[----:B------:R-:W-:Y:S02]  /*34a0*/  IMAD.MOV.U32 R5, RZ, RZ, 0x4 ;  /* 0x00000004ff057424 */ /* 0x000fe400078e00ff */
[----:B------:R-:W-:Y:S01]  /*34b0*/  IMAD.SHL.U32 R9, R11, 0x20, RZ ;  /* 0x000000200b097824 */ /* 0x000fe200078e00ff */
[----:B------:R-:W-:Y:S02]  /*34c0*/  MOV R3, UR7 ;  /* 0x0000000700037c02 */ /* 0x000fe40008000f00 */
[-C--:B------:R-:W-:Y:S01]  /*34d0*/  SHF.L.U32 R7, R6, R11.reuse, RZ ;  /* 0x0000000b06077219 */ /* 0x080fe200000006ff */
[----:B------:R1:W-:Y:S01]  /*34e0*/  SYNCS.ARRIVE.TRANS64.RED RZ, [UR7], R5 ;  /* 0x00000005ffff79a7 */ /* 0x0003e20008000407 */
[----:B------:R-:W-:Y:S01]  /*34f0*/  SHF.L.U32 R6, R4, R11, RZ ;  /* 0x0000000b04067219 */ /* 0x000fe200000006ff */
[----:B------:R1:W-:Y:S04]  /*3500*/  STS [UR37+0x190], R9 ;  /* 0x00019009ff007988 */ /* 0x0003e80008000825 */
[----:B------:R1:W-:Y:S04]  /*3510*/  STAS [R2.64], R11 ;  /* 0x0000000b02007dbd */ /* 0x0003e8000c0008ff */
[----:B------:R1:W-:Y:S04]  /*3520*/  ATOMS.OR RZ, [UR6+0x14], R7 ;  /* 0x00001407ffff798c */ /* 0x0003e8000b000006 */
[----:B------:R1:W-:Y:S04]  /*3530*/  ATOMS.OR RZ, [UR6+0x18], R6 ;  /* 0x00001806ffff798c */ /* 0x0003e8000b000006 */
[----:B------:R1:W-:Y:S02]  /*3540*/  ATOMS.XOR RZ, [UR6+0x10], R4 ;  /* 0x00001004ffff798c */ /* 0x0003e4000b800006 */
.L_x_66:
[----:B------:R-:W-:Y:S05]  /*3550*/  BSYNC B0 ;  /* 0x0000000000007941 */ /* 0x000fea0003800000 */
.L_x_65:
[----:B------:R-:W-:Y:S05]  /*3560*/  BRA.U UP0, `(.L_x_71) ;  /* 0x00000001006c7547 */ /* 0x000fea000b800000 */
[----:B------:R-:W-:-:S03]  /*3570*/  UMOV UR7, 0xffffffff ;  /* 0xffffffff00077882 */ /* 0x000fc60000000000 */
[----:B------:R-:W-:Y:S05]  /*3580*/  BRA.DIV UR7, `(.L_x_72) ;  /* 0x0000008e072c7947 */ /* 0x000fea000b800000 */
[----:B------:R-:W-:-:S13]  /*3590*/  ELECT P6, URZ, PT ;  /* 0x0000000000ff782f */ /* 0x000fda00038c0000 */
.L_x_183:
[----:B------:R-:W-:Y:S05]  /*35a0*/  @!P6 BRA `(.L_x_71) ;  /* 0x00000000005ce947 */ /* 0x000fea0003800000 */
[----:B-1----:R-:W1:Y:S02]  /*35b0*/  LDS R3, [UR6+0x10] ;  /* 0x00001006ff037984 */ /* 0x002e640008000800 */
[----:B-1----:R-:W-:-:S04]  /*35c0*/  SHF.L.U32 R3, R3, 0x1f, RZ ;  /* 0x0000001f03037819 */ /* 0x002fc800000006ff */
[----:B------:R-:W1:Y:S02]  /*35d0*/  SYNCS.PHASECHK.TRANS64.TRYWAIT P0, [UR6+0x8], R3 ;  /* 0x00000803ff0075a7 */ /* 0x000e640008001106 */
[----:B-1----:R-:W-:Y:S05]  /*35e0*/  @P0 BRA `(.L_x_73) ;  /* 0x0000000000080947 */ /* 0x002fea0003800000 */
[----:B------:R-:W1:Y:S02]  /*35f0*/  SYNCS.PHASECHK.TRANS64.TRYWAIT P0, [UR6+0x8], R3 ;  /* 0x00000803ff0075a7 */ /* 0x000e640008001106 */
[----:B-1----:R-:W-:Y:S05]  /*3600*/  @!P0 BRA `(.L_x_74) ;  /* 0x0000008c002c8947 */ /* 0x002fea0003800000 */
.L_x_73:
[----:B------:R-:W2:Y:S01]  /*3610*/  LDS R5, [UR37+0x190] ;  /* 0x00019025ff057984 */ /* 0x000ea20008000800 */
[----:B-1----:R-:W-:Y:S02]  /*3620*/  HFMA2 R2, -RZ, RZ, 0, 5.9604644775390625e-08 ;  /* 0x00000001ff027431 */ /* 0x002fe400000001ff */
[----:B------:R-:W-:Y:S01]  /*3630*/  IMAD.MOV.U32 R3, RZ, RZ, 0xffff ;  /* 0x0000ffffff037424 */ /* 0x000fe200078e00ff */
[----:B------:R-:W-:Y:S01]  /*3640*/  UPRMT UR7, UR4, 0x654, UR8 ;  /* 0x0000065404077896 */ /* 0x000fe20008000008 */
[----:B--2---:R-:W-:-:S03]  /*3650*/  IMAD.SHL.U32 R4, R5, 0x20, RZ ;  /* 0x0000002005047824 */ /* 0x004fc600078e00ff */
[-C--:B------:R-:W-:Y:S02]  /*3660*/  SHF.L.U32 R3, R3, R5.reuse, RZ ;  /* 0x0000000503037219 */ /* 0x080fe400000006ff */
[----:B------:R-:W-:Y:S01]  /*3670*/  SHF.L.U32 R5, R2, R5, RZ ;  /* 0x0000000502057219 */ /* 0x000fe200000006ff */
[----:B------:R2:W-:Y:S04]  /*3680*/  STS [UR37+0x190], R4 ;  /* 0x00019004ff007988 */ /* 0x0005e80008000825 */
[----:B------:R2:W-:Y:S04]  /*3690*/  ATOMS.OR RZ, [UR6+0x14], R3 ;  /* 0x00001403ffff798c */ /* 0x0005e8000b000006 */
[----:B------:R2:W-:Y:S01]  /*36a0*/  ATOMS.OR RZ, [UR6+0x18], R5 ;  /* 0x00001805ffff798c */ /* 0x0005e2000b000006 */
[----:B------:R-:W-:Y:S03]  /*36b0*/  SYNCS.ARRIVE.TRANS64.RED.A1T0 RZ, [UR7], RZ ;  /* 0x000000ffffff79a7 */ /* 0x000fe60008100407 */
[----:B------:R2:W-:Y:S01]  /*36c0*/  ATOMS.XOR RZ, [UR6+0x10], R2 ;  /* 0x00001002ffff798c */ /* 0x0005e2000b800006 */
[----:B------:R-:W-:Y:S05]  /*36d0*/  BRA `(.L_x_71) ;  /* 0x0000000000107947 */ /* 0x000fea0003800000 */
.L_x_64:
[----:B------:R-:W-:-:S05]  /*36e0*/  MOV R2, 0xffffffff ;  /* 0xffffffff00027802 */ /* 0x000fca0000000f00 */
[----:B------:R1:W-:Y:S02]  /*36f0*/  STS [UR37+0x190], R2 ;  /* 0x00019002ff007988 */ /* 0x0003e40008000825 */
[----:B-1----:R-:W-:Y:S02]  /*3700*/  MOV R2, 0x3720 ;  /* 0x0000372000027802 */ /* 0x002fe40000000f00 */
[----:B-----5:R-:W-:Y:S05]  /*3710*/  CALL.REL.NOINC `($__internal_1_$__cuda_sm10x_tcgen05_guardrail_trap_phase_invalid_during_alloc) ;  /* 0x0000009000cc7944 */ /* 0x020fea0003c00000 */
.L_x_71:
[----:B------:R-:W-:Y:S05]  /*3720*/  WARPSYNC.ALL ;  /* 0x0000000000007948 */ /* 0x000fea0003800000 */
[----:B------:R-:W3:Y:S01]  /*3730*/  S2UR UR8, SR_CgaCtaId ;  /* 0x00000000000879c3 */ /* 0x000ee20000008800 */
[----:B------:R-:W-:Y:S01]  /*3740*/  UMOV UR6, 0x400 ;  /* 0x0000040000067882 */ /* 0x000fe20000000000 */
[----:B------:R-:W-:-:S06]  /*3750*/  NOP ;  /* 0x0000000000007918 */ /* 0x000fcc0000000000 */
[----:B------:R-:W-:Y:S06]  /*3760*/  BAR.ARV 0x6, 0xa0 ;  /* 0x0182800000007b1d */ /* 0x000fec0000002000 */
[----:B------:R-:W-:Y:S01]  /*3770*/  LOP3.LUT R0, R0, 0xffff, RZ, 0xc0, !PT ;  /* 0x0000ffff00007812 */ /* 0x000fe200078ec0ff */
[----:B-1----:R-:W-:Y:S01]  /*3780*/  IMAD.MOV.U32 R9, RZ, RZ, 0x1 ;  /* 0x00000001ff097424 */ /* 0x002fe200078e00ff */
[----:B------:R-:W-:Y:S01]  /*3790*/  LOP3.LUT R8, R8, 0xffff, RZ, 0xc0, !PT ;  /* 0x0000ffff08087812 */ /* 0x000fe200078ec0ff */
[----:B------:R-:W-:Y:S01]  /*37a0*/  UMOV UR22, URZ ;  /* 0x000000ff00167c82 */ /* 0x000fe20008000000 */
[----:B------:R-:W-:Y:S01]  /*37b0*/  R2UR UR12, R0 ;  /* 0x00000000000c72ca */ /* 0x000fe200000e0000 */
[----:B------:R-:W-:Y:S01]  /*37c0*/  UMOV UR21, URZ ;  /* 0x000000ff00157c82 */ /* 0x000fe20008000000 */
[----:B------:R-:W-:Y:S01]  /*37d0*/  R2UR UR13, R8 ;  /* 0x00000000080d72ca */ /* 0x000fe200000e0000 */
[----:B------:R-:W-:Y:S01]  /*37e0*/  IMAD.MOV.U32 R8, RZ, RZ, RZ ;  /* 0x000000ffff087224 */ /* 0x000fe200078e00ff */
[----:B------:R-:W-:Y:S01]  /*37f0*/  UMOV UR20, URZ ;  /* 0x000000ff00147c82 */ /* 0x000fe20008000000 */
[----:B------:R-:W-:-:S02]  /*3800*/  UISETP.NE.AND UP2, UPT, UR5, URZ, UPT ;  /* 0x000000ff0500728c */ /* 0x000fc4000bf45270 */
[----:B---3--:R-:W-:Y:S01]  /*3810*/  ULEA UR8, UR8, UR6, 0x18 ;  /* 0x0000000608087291 */ /* 0x008fe2000f8ec0ff */
[----:B------:R-:W1:Y:S03]  /*3820*/  LDCU UR6, c[0x0][0x38c] ;  /* 0x00007180ff0677ac */ /* 0x000e660008000800 */
[----:B------:R-:W-:Y:S02]  /*3830*/  UIADD3 UR14, UPT, UPT, UR8, 0xc400, URZ ;  /* 0x0000c400080e7890 */ /* 0x000fe4000fffe0ff */
[----:B------:R-:W-:-:S03]  /*3840*/  UIADD3 UR15, UPT, UPT, UR8, 0x22400, URZ ;  /* 0x00022400080f7890 */ /* 0x000fc6000fffe0ff */
[----:B--2---:R-:W2:Y:S01]  /*3850*/  LDS R2, [UR8+0x190] ;  /* 0x00019008ff027984 */ /* 0x004ea20008000800 */
[----:B------:R-:W-:Y:S02]  /*3860*/  USHF.R.U32.HI UR14, URZ, 0x4, UR14 ;  /* 0x00000004ff0e7899 */ /* 0x000fe4000801160e */
[----:B------:R-:W-:Y:S02]  /*3870*/  USHF.R.U32.HI UR15, URZ, 0x4, UR15 ;  /* 0x00000004ff0f7899 */ /* 0x000fe4000801160f */
[----:B------:R-:W-:Y:S02]  /*3880*/  ULOP3.LUT UR14, UR14, 0x3fff, URZ, 0xc0, !UPT ;  /* 0x00003fff0e0e7892 */ /* 0x000fe4000f8ec0ff */
[----:B------:R-:W-:Y:S02]  /*3890*/  ULOP3.LUT UR15, UR15, 0x3fff, URZ, 0xc0, !UPT ;  /* 0x00003fff0f0f7892 */ /* 0x000fe4000f8ec0ff */
[----:B------:R-:W-:Y:S02]  /*38a0*/  ULOP3.LUT UR14, UR14, 0x10000, URZ, 0xfc, !UPT ;  /* 0x000100000e0e7892 */ /* 0x000fe4000f8efcff */
[----:B-1----:R-:W-:-:S02]  /*38b0*/  UIADD3 UR6, UPT, UPT, UR6, 0x3f, URZ ;  /* 0x0000003f06067890 */ /* 0x002fc4000fffe0ff */
[----:B------:R-:W-:Y:S02]  /*38c0*/  ULOP3.LUT UR15, UR15, 0x10000, URZ, 0xfc, !UPT ;  /* 0x000100000f0f7892 */ /* 0x000fe4000f8efcff */
[----:B------:R-:W-:Y:S01]  /*38d0*/  USHF.R.S32.HI UR7, URZ, 0x1f, UR6 ;  /* 0x0000001fff077899 */ /* 0x000fe20008011406 */
[----:B------:R-:W-:Y:S01]  /*38e0*/  UMOV UR28, 0x0 ;  /* 0x00000000001c7882 */ /* 0x000fe20000000000 */
[----:B------:R-:W-:Y:S02]  /*38f0*/  UMOV UR29, 0x10400490 ;  /* 0x10400490001d7882 */ /* 0x000fe40000000000 */
[----:B------:R-:W-:Y:S01]  /*3900*/  ULEA.HI UR7, UR7, UR6, URZ, 0x6 ;  /* 0x0000000607077291 */ /* 0x000fe2000f8f30ff */
[----:B------:R-:W-:Y:S01]  /*3910*/  UMOV UR26, 0x0 ;  /* 0x00000000001a7882 */ /* 0x000fe20000000000 */
[----:B------:R-:W-:Y:S02]  /*3920*/  UMOV UR27, 0x10400490 ;  /* 0x10400490001b7882 */ /* 0x000fe40000000000 */
[----:B------:R-:W-:-:S04]  /*3930*/  USHF.R.S32.HI UR7, URZ, 0x6, UR7 ;  /* 0x00000006ff077899 */ /* 0x000fc80008011407 */
[----:B------:R-:W-:-:S04]  /*3940*/  UISETP.LT.AND UP0, UPT, UR7, 0x1, UPT ;  /* 0x000000010700788c */ /* 0x000fc8000bf01270 */
[----:B------:R-:W-:Y:S01]  /*3950*/  USEL UR23, UR7, 0x1, !UP0 ;  /* 0x0000000107177887 */ /* 0x000fe2000c000000 */
[----:B--2---:R-:W-:Y:S02]  /*3960*/  R2UR UR24, R2 ;  /* 0x00000000021872ca */ /* 0x004fe400000e0000 */
[----:B------:R-:W-:-:S13]  /*3970*/  CS2R R2, SRZ ;  /* 0x0000000000027805 */ /* 0x000fda000001ff00 */
.L_x_82:
[C---:B------:R-:W-:Y:S02]  /*3980*/  LEA R0, R8.reuse, UR8, 0x3 ;  /* 0x0000000808007c11 */ /* 0x040fe4000f8e18ff */
[----:B------:R-:W-:Y:S02]  /*3990*/  SHF.L.U32 R5, R3, 0x1f, RZ ;  /* 0x0000001f03057819 */ /* 0x000fe400000006ff */
[----:B------:R-:W-:Y:S02]  /*39a0*/  LEA R4, R8, UR8, 0x4 ;  /* 0x0000000808047c11 */ /* 0x000fe4000f8e20ff */
[----:B------:R-:W1:Y:S02]  /*39b0*/  SYNCS.PHASECHK.TRANS64.TRYWAIT P0, [R0+URZ+0x100], R5 ;  /* 0x00010005000075a7 */ /* 0x000e6400080011ff */
[----:B-1-34-:R-:W-:Y:S05]  /*39c0*/  @!P0 BRA `(.L_x_75) ;  /* 0x0000008800548947 */ /* 0x01afea0003800000 */
.L_x_184:
[----:B-1----:R-:W1:Y:S01]  /*39d0*/  LDS.128 R4, [R4+0x170] ;  /* 0x0001700004047984 */ /* 0x002e620000000c00 */
[----:B------:R-:W-:Y:S02]  /*39e0*/  VIADD R0, R0, 0x110 ;  /* 0x0000011000007836 */ /* 0x000fe40000000000 */
[----:B------:R-:W-:Y:S01]  /*39f0*/  VIADD R8, R8, 0x1 ;  /* 0x0000000108087836 */ /* 0x000fe20000000000 */
[----:B------:R-:W-:Y:S01]  /*3a00*/  @!PT LDS RZ, [RZ] ;  /* 0x00000000fffff984 */ /* 0x000fe20000000800 */
[----:B------:R-:W-:Y:S01]  /*3a10*/  @!PT LDS RZ, [RZ] ;  /* 0x00000000fffff984 */ /* 0x000fe20000000800 */
[----:B------:R-:W-:Y:S01]  /*3a20*/  @!PT LDS RZ, [RZ] ;  /* 0x00000000fffff984 */ /* 0x000fe20000000800 */
[----:B------:R-:W-:Y:S01]  /*3a30*/  @!PT LDS RZ, [RZ] ;  /* 0x00000000fffff984 */ /* 0x000fe20000000800 */
[----:B------:R2:W-:Y:S06]  /*3a40*/  MEMBAR.ALL.CTA ;  /* 0x0000000000007992 */ /* 0x0005ec0000008000 */
[----:B--2---:R-:W2:Y:S01]  /*3a50*/  FENCE.VIEW.ASYNC.S ;  /* 0x00000000000073c6 */ /* 0x004ea20000000000 */
[----:B------:R-:W-:-:S04]  /*3a60*/  PRMT R0, RZ, 0x654, R0 ;  /* 0x00000654ff007816 */ /* 0x000fc80000000000 */
[----:B--2---:R2:W-:Y:S01]  /*3a70*/  SYNCS.ARRIVE.TRANS64.RED.A1T0 RZ, [R0+URZ], RZ ;  /* 0x000000ff00ff79a7 */ /* 0x0045e200081004ff */
[----:B-1----:R-:W-:Y:S01]  /*3a80*/  LOP3.LUT P1, RZ, R6, 0x1, RZ, 0xc0, !PT ;  /* 0x0000000106ff7812 */ /* 0x002fe2000782c0ff */
[----:B--2---:R-:W-:-:S12]  /*3a90*/  BRA.U UP2, `(.L_x_76) ;  /* 0x0000000102e07547 */ /* 0x004fd8000b800000 */
[----:B------:R-:W1:Y:S01]  /*3aa0*/  LDCU UR6, c[0x0][0x38c] ;  /* 0x00007180ff0677ac */ /* 0x000e620008000800 */
[----:B------:R-:W-:Y:S02]  /*3ab0*/  PLOP3.LUT P2, PT, PT, PT, PT, 0x80, 0x8 ;  /* 0x000000000008781c */ /* 0x000fe40003f4f070 */
[----:B------:R-:W-:Y:S01]  /*3ac0*/  SHF.L.U32 R5, R9, 0x1f, RZ ;  /* 0x0000001f09057819 */ /* 0x000fe200000006ff */
[----:B------:R-:W-:Y:S02]  /*3ad0*/  ULEA UR10, UR22, UR8, 0x3 ;  /* 0x00000008160a7291 */ /* 0x000fe4000f8e18ff */
[----:B------:R-:W-:Y:S02]  /*3ae0*/  ULEA UR11, UR22, UR24, 0x8 ;  /* 0x00000018160b7291 */ /* 0x000fe4000f8e40ff */
[----:B-1----:R-:W-:-:S06]  /*3af0*/  UISETP.GE.AND UP0, UPT, UR6, 0x1, UPT ;  /* 0x000000010600788c */ /* 0x002fcc000bf06270 */
[----:B------:R-:W-:-:S05]  /*3b00*/  PLOP3.LUT P0, PT, PT, PT, UP0, 0x80, 0x8 ;  /* 0x000000000008781c */ /* 0x000fca0003f0f008 */
[----:B------:R-:W-:-:S08]  /*3b10*/  @UP0 ULEA UR6, UR21, UR8, 0x3 ;  /* 0x0000000815060291 */ /* 0x000fd0000f8e18ff */
[----:B------:R-:W-:-:S04]  /*3b20*/  @P0 SHF.L.U32 R0, R2, 0x1f, RZ ;  /* 0x0000001f02000819 */ /* 0x000fc800000006ff */
[----:B------:R1:W2:Y:S01]  /*3b30*/  @P0 SYNCS.PHASECHK.TRANS64.TRYWAIT P2, [UR6], R0 ;  /* 0x00000000ff0005a7 */ /* 0x0002a20008041106 */
[----:B------:R-:W3:Y:S02]  /*3b40*/  SYNCS.PHASECHK.TRANS64.TRYWAIT P0, [UR10+0x130], R5 ;  /* 0x00013005ff0075a7 */ /* 0x000ee4000800110a */
[----:B-123--:R-:W-:Y:S05]  /*3b50*/  @!P0 BRA `(.L_x_77) ;  /* 0x0000008800048947 */ /* 0x00efea0003800000 */
.L_x_186:
[----:B------:R-:W-:Y:S01]  /*3b60*/  UMOV UR19, UR20 ;  /* 0x0000001400137c82 */ /* 0x000fe20008000000 */
[----:B------:R-:W-:Y:S05]  /*3b70*/  BRA.U !UP0, `(.L_x_78) ;  /* 0x0000000108987547 */ /* 0x000fea000b800000 */
[----:B------:R-:W-:Y:S02]  /*3b80*/  UIADD3 UR19, UPT, UPT, UR23, UR20, URZ ;  /* 0x0000001417137290 */ /* 0x000fe4000fffe0ff */
[----:B------:R-:W-:Y:S01]  /*3b90*/  UPLOP3.LUT UP3, UPT, UPT, UPT, UPT, 0x40, 0x4 ;  /* 0x000000000004789c */ /* 0x000fe20003f6e870 */
[----:B------:R-:W-:Y:S01]  /*3ba0*/  UMOV UR18, UR7 ;  /* 0x0000000700127c82 */ /* 0x000fe20008000000 */
[----:B------:R-:W-:-:S09]  /*3bb0*/  UMOV UR17, UR21 ;  /* 0x0000001500117c82 */ /* 0x000fd20008000000 */
.L_x_81:
[----:B--2---:R-:W-:Y:S01]  /*3bc0*/  ULEA UR9, UR17, UR8, 0x3 ;  /* 0x0000000811097291 */ /* 0x004fe2000f8e18ff */
[----:B---3--:R-:W-:Y:S11]  /*3bd0*/  @P2 BRA `(.L_x_79) ;  /* 0x00000000000c2947 */ /* 0x008ff60003800000 */
[----:B-1----:R-:W-:Y:S04]  /*3be0*/  SHF.L.U32 R5, R2, 0x1f, RZ ;  /* 0x0000001f02057819 */ /* 0x002fe800000006ff */
[----:B------:R-:W1:Y:S02]  /*3bf0*/  SYNCS.PHASECHK.TRANS64.TRYWAIT P0, [UR9], R5 ;  /* 0x00000005ff0075a7 */ /* 0x000e640008001109 */
[----:B-1----:R-:W-:Y:S05]  /*3c00*/  @!P0 BRA `(.L_x_80) ;  /* 0x0000008400f08947 */ /* 0x002fea0003800000 */
.L_x_79:
[----:B------:R-:W-:Y:S01]  /*3c10*/  UISETP.NE.AND UP0, UPT, UR18, 0x1, UPT ;  /* 0x000000011200788c */ /* 0x000fe2000bf05270 */
[----:B------:R-:W-:Y:S01]  /*3c20*/  PLOP3.LUT P2, PT, PT, PT, PT, 0x80, 0x8 ;  /* 0x000000000008781c */ /* 0x000fe20003f4f070 */
[----:B------:R-:W-:Y:S02]  /*3c30*/  UIADD3 UR21, UPT, UPT, UR17, 0x1, URZ ;  /* 0x0000000111157890 */ /* 0x000fe4000fffe0ff */
[----:B------:R-:W-:Y:S02]  /*3c40*/  ULEA UR30, UR17, UR15, 0x9 ;  /* 0x0000000f111e7291 */ /* 0x000fe4000f8e48ff */
[----:B------:R-:W-:Y:S01]  /*3c50*/  UISETP.NE.AND UP1, UPT, UR21, 0xb, UPT ;  /* 0x0000000b1500788c */ /* 0x000fe2000bf25270 */
[----:B------:R-:W-:Y:S01]  /*3c60*/  PLOP3.LUT P0, PT, PT, PT, UP0, 0x80, 0x8 ;  /* 0x000000000008781c */ /* 0x000fe20003f0f008 */
[----:B------:R-:W-:Y:S02]  /*3c70*/  ULEA UR32, UR17, UR14, 0x9 ;  /* 0x0000000e11207291 */ /* 0x000fe4000f8e48ff */
[----:B------:R-:W-:Y:S02]  /*3c80*/  USEL UR16, URZ, 0x1, UP1 ;  /* 0x00000001ff107887 */ /* 0x000fe40008800000 */
[----:B------:R-:W-:Y:S02]  /*3c90*/  USEL UR21, UR21, URZ, UP1 ;  /* 0x000000ff15157287 */ /* 0x000fe40008800000 */
[----:B------:R-:W-:Y:S02]  /*3ca0*/  UIADD3 UR36, UPT, UPT, UR30, 0x2, URZ ;  /* 0x000000021e247890 */ /* 0x000fe4000fffe0ff */
[----:B------:R-:W-:Y:S01]  /*3cb0*/  @UP0 ULEA UR6, UR21, UR8, 0x3 ;  /* 0x0000000815060291 */ /* 0x000fe2000f8e18ff */
[----:B------:R-:W-:Y:S01]  /*3cc0*/  LOP3.LUT R2, R2, UR16, RZ, 0x3c, !PT ;  /* 0x0000001002027c12 */ /* 0x000fe2000f8e3cff */
[----:B------:R-:W-:Y:S02]  /*3cd0*/  UIADD3 UR34, UPT, UPT, UR32, 0x2, URZ ;  /* 0x0000000220227890 */ /* 0x000fe4000fffe0ff */
[----:B------:R-:W-:Y:S01]  /*3ce0*/  UIADD3 UR9, UPT, UPT, UR9, 0x58, URZ ;  /* 0x0000005809097890 */ /* 0x000fe2000fffe0ff */
[----:B-1----:R-:W-:Y:S01]  /*3cf0*/  @P0 SHF.L.U32 R0, R2, 0x1f, RZ ;  /* 0x0000001f02000819 */ /* 0x002fe200000006ff */
[----:B------:R-:W-:Y:S01]  /*3d00*/  UMOV UR31, 0x80004020 ;  /* 0x80004020001f7882 */ /* 0x000fe20000000000 */
[----:B------:R-:W-:Y:S01]  /*3d10*/  UMOV UR33, 0x80004020 ;  /* 0x8000402000217882 */ /* 0x000fe20000000000 */
[----:B------:R-:W-:Y:S01]  /*3d20*/  UMOV UR37, 0x80004020 ;  /* 0x8000402000257882 */ /* 0x000fe20000000000 */
[----:B------:R2:W3:Y:S01]  /*3d30*/  @P0 SYNCS.PHASECHK.TRANS64.TRYWAIT P2, [UR6], R0 ;  /* 0x00000000ff0005a7 */ /* 0x0004e20008041106 */
[----:B------:R-:W-:Y:S01]  /*3d40*/  UIADD3 UR20, UPT, UPT, UR20, 0x1, URZ ;  /* 0x0000000114147890 */ /* 0x000fe2000fffe0ff */
[----:B------:R2:W-:Y:S01]  /*3d50*/  UTCQMMA.2CTA gdesc[UR32], gdesc[UR30], tmem[UR11], tmem[UR28], idesc[UR29], UP3 ;  /* 0x00ff1c1e200075ea */ /* 0x0005e20009a0030b */
[----:B------:R-:W-:Y:S02]  /*3d60*/  UIADD3 UR18, UPT, UPT, UR18, -0x1, URZ ;  /* 0xffffffff12127890 */ /* 0x000fe4000fffe0ff */
[----:B------:R-:W-:Y:S02]  /*3d70*/  UISETP.NE.AND UP0, UPT, UR20, UR19, UPT ;  /* 0x000000131400728c */ /* 0x000fe4000bf05270 */
[----:B------:R-:W-:Y:S01]  /*3d80*/  UPLOP3.LUT UP3, UPT, UPT, UPT, UPT, 0x80, 0x8 ;  /* 0x000000000008789c */ /* 0x000fe20003f6f070 */
[----:B------:R-:W-:Y:S01]  /*3d90*/  UMOV UR35, 0x80004020 ;  /* 0x8000402000237882 */ /* 0x000fe20000000000 */
[----:B------:R-:W-:Y:S01]  /*3da0*/  UMOV UR17, UR21 ;  /* 0x0000001500117c82 */ /* 0x000fe20008000000 */
[----:B------:R2:W-:Y:S01]  /*3db0*/  UTCQMMA.2CTA gdesc[UR34], gdesc[UR36], tmem[UR11], tmem[UR26], idesc[UR27], UPT ;  /* 0x00ff1a24220075ea */ /* 0x0005e2000ba0030b */
[----:B------:R2:W-:Y:S03]  /*3dc0*/  UTCBAR.2CTA.MULTICAST [UR9], URZ, UR13 ;  /* 0x000000ff090073e9 */ /* 0x0005e6000820080d */
[----:B------:R-:W-:Y:S05]  /*3dd0*/  BRA.U UP0, `(.L_x_81) ;  /* 0xfffffffd00787547 */ /* 0x000fea000b83ffff */
.L_x_78:
[----:B------:R-:W-:Y:S01]  /*3de0*/  UIADD3 UR10, UPT, UPT, UR10, 0x120, URZ ;  /* 0x000001200a0a7890 */ /* 0x000fe2000fffe0ff */
[----:B------:R-:W-:-:S08]  /*3df0*/  UMOV UR20, UR19 ;  /* 0x0000001300147c82 */ /* 0x000fd00008000000 */
[----:B------:R4:W-:Y:S01]  /*3e00*/  UTCBAR.2CTA.MULTICAST [UR10], URZ, UR12 ;  /* 0x000000ff0a0073e9 */ /* 0x0009e2000820080c */
[----:B------:R-:W-:Y:S02]  /*3e10*/  NOP ;  /* 0x0000000000007918 */ /* 0x000fe40000000000 */
.L_x_76:
[----:B------:R-:W-:Y:S01]  /*3e20*/  UIADD3 UR22, UPT, UPT, UR22, 0x1, URZ ;  /* 0x0000000116167890 */ /* 0x000fe2000fffe0ff */
[----:B------:R-:W-:-:S03]  /*3e30*/  ISETP.NE.AND P0, PT, R8, 0x2, PT ;  /* 0x000000020800780c */ /* 0x000fc60003f05270 */
[----:B------:R-:W-:Y:S01]  /*3e40*/  UISETP.NE.AND UP0, UPT, UR22, 0x2, UPT ;  /* 0x000000021600788c */ /* 0x000fe2000bf05270 */
[----:B-12---:R-:W-:Y:S02]  /*3e50*/  SEL R0, RZ, 0x1, P0 ;  /* 0x00000001ff007807 */ /* 0x006fe40000000000 */
[----:B------:R-:W-:Y:S01]  /*3e60*/  SEL R8, R8, RZ, P0 ;  /* 0x000000ff08087207 */ /* 0x000fe20000000000 */
[----:B------:R-:W-:Y:S01]  /*3e70*/  USEL UR6, URZ, 0x1, UP0 ;  /* 0x00000001ff067887 */ /* 0x000fe20008000000 */
[----:B------:R-:W-:Y:S01]  /*3e80*/  LOP3.LUT R3, R3, R0, RZ, 0x3c, !PT ;  /* 0x0000000003037212 */ /* 0x000fe200078e3cff */
[----:B------:R-:W-:-:S04]  /*3e90*/  USEL UR22, UR22, URZ, UP0 ;  /* 0x000000ff16167287 */ /* 0x000fc80008000000 */
[----:B------:R-:W-:Y:S01]  /*3ea0*/  LOP3.LUT R9, R9, UR6, RZ, 0x3c, !PT ;  /* 0x0000000609097c12 */ /* 0x000fe2000f8e3cff */
[----:B------:R-:W-:Y:S07]  /*3eb0*/  @P1 BRA `(.L_x_82) ;  /* 0xfffffff800b01947 */ /* 0x000fee000383ffff */
[----:B------:R-:W1:Y:S01]  /*3ec0*/  S2UR UR6, SR_CgaCtaId ;  /* 0x00000000000679c3 */ /* 0x000e620000008800 */
[----:B------:R-:W-:Y:S01]  /*3ed0*/  ELECT P0, URZ, PT ;  /* 0x0000000000ff782f */ /* 0x000fe20003800000 */
[----:B------:R-:W-:Y:S01]  /*3ee0*/  HFMA2 R0, -RZ, RZ, 0, 5.9604644775390625e-08 ;  /* 0x00000001ff007431 */ /* 0x000fe200000001ff */
[----:B------:R-:W-:-:S05]  /*3ef0*/  UMOV UR7, 0x40 ;  /* 0x0000004000077882 */ /* 0x000fca0000000000 */
[----:B------:R-:W-:Y:S01]  /*3f00*/  UVIRTCOUNT.DEALLOC.SMPOOL 0x80 ;  /* 0x000000800000784c */ /* 0x000fe20000000000 */
[----:B------:R-:W-:Y:S02]  /*3f10*/  UISETP.NE.AND UP0, UPT, UR5, URZ, UPT ;  /* 0x000000ff0500728c */ /* 0x000fe4000bf05270 */
[----:B-1----:R-:W-:-:S09]  /*3f20*/  ULEA UR6, UR6, UR7, 0x18 ;  /* 0x0000000706067291 */ /* 0x002fd2000f8ec0ff */
[----:B------:R1:W-:Y:S01]  /*3f30*/  @P0 STS.U8 [UR6+0x1c], R0 ;  /* 0x00001c00ff000988 */ /* 0x0003e20008000006 */
[----:B------:R-:W-:Y:S05]  /*3f40*/  BRA.U UP0, `(.L_x_83) ;  /* 0x0000000100587547 */ /* 0x000fea000b800000 */
[----:B------:R-:W-:Y:S01]  /*3f50*/  UIADD3 UR7, UPT, UPT, UR8, 0x130, URZ ;  /* 0x0000013008077890 */ /* 0x000fe2000fffe0ff */
[----:B------:R-:W-:-:S03]  /*3f60*/  SHF.L.U32 R3, R9, 0x1f, RZ ;  /* 0x0000001f09037819 */ /* 0x000fc600000006ff */
[----:B------:R-:W-:-:S09]  /*3f70*/  ULEA UR5, UR22, UR7, 0x3 ;  /* 0x0000000716057291 */ /* 0x000fd2000f8e18ff */
[----:B------:R-:W2:Y:S02]  /*3f80*/  SYNCS.PHASECHK.TRANS64.TRYWAIT P0, [UR5], R3 ;  /* 0x00000003ff0075a7 */ /* 0x000ea40008001105 */
[----:B--2---:R-:W-:Y:S05]  /*3f90*/  @!P0 BRA `(.L_x_84) ;  /* 0x0000008400248947 */ /* 0x004fea0003800000 */
.L_x_189:
[----:B------:R-:W-:-:S04]  /*3fa0*/  UIADD3 UR9, UPT, UPT, UR22, 0x1, URZ ;  /* 0x0000000116097890 */ /* 0x000fc8000fffe0ff */
[----:B------:R-:W-:-:S04]  /*3fb0*/  UISETP.NE.AND UP1, UPT, UR9, 0x2, UPT ;  /* 0x000000020900788c */ /* 0x000fc8000bf25270 */
[----:B------:R-:W-:Y:S02]  /*3fc0*/  USEL UR5, URZ, 0x1, UP1 ;  /* 0x00000001ff057887 */ /* 0x000fe40008800000 */
[----:B------:R-:W-:-:S04]  /*3fd0*/  USEL UR9, UR9, URZ, UP1 ;  /* 0x000000ff09097287 */ /* 0x000fc80008800000 */
[----:B------:R-:W-:Y:S01]  /*3fe0*/  ULEA UR9, UR9, UR7, 0x3 ;  /* 0x0000000709097291 */ /* 0x000fe2000f8e18ff */
[----:B-1----:R-:W-:-:S04]  /*3ff0*/  LOP3.LUT R3, R9, UR5, RZ, 0x3c, !PT ;  /* 0x0000000509037c12 */ /* 0x002fc8000f8e3cff */
[----:B------:R-:W-:Y:S01]  /*4000*/  SHF.L.U32 R3, R3, 0x1f, RZ ;  /* 0x0000001f03037819 */ /* 0x000fe200000006ff */
[----:B------:R-:W-:-:S04]  /*4010*/  IMAD.U32 R0, RZ, RZ, UR9 ;  /* 0x00000009ff007e24 */ /* 0x000fc8000f8e00ff */
[----:B------:R1:W2:Y:S03]  /*4020*/  SYNCS.PHASECHK.TRANS64.TRYWAIT P0, [R0+URZ], R3 ;  /* 0x00000003000075a7 */ /* 0x0002a600080011ff */
[----:B--2---:R-:W-:Y:S05]  /*4030*/  @!P0 NANOSLEEP.SYNCS 0x989680 ;  /* 0x009896800000895d */ /* 0x004fea0003900000 */
[----:B------:R-:W2:Y:S02]  /*4040*/  @!P0 SYNCS.PHASECHK.TRANS64 P0, [R0+URZ], R3 ;  /* 0x00000003000085a7 */ /* 0x000ea400080010ff */
[----:B--2---:R-:W-:Y:S05]  /*4050*/  @P0 BRA `(.L_x_85) ;  /* 0x0000000000200947 */ /* 0x004fea0003800000 */
.L_x_86:
[----:B--2---:R2:W1:Y:S02]  /*4060*/  SYNCS.PHASECHK.TRANS64.TRYWAIT P0, [R0+URZ], R3 ;  /* 0x00000003000075a7 */ /* 0x00446400080011ff */
[----:B-1----:R-:W-:Y:S05]  /*4070*/  @!P0 NANOSLEEP.SYNCS 0x989680 ;  /* 0x009896800000895d */ /* 0x002fea0003900000 */
[----:B------:R-:W1:Y:S02]  /*4080*/  @!P0 SYNCS.PHASECHK.TRANS64 P0, [R0+URZ], R3 ;  /* 0x00000003000085a7 */ /* 0x000e6400080010ff */
[----:B-1----:R-:W-:Y:S05]  /*4090*/  @!P0 BRA `(.L_x_86) ;  /* 0xfffffffc00f08947 */ /* 0x002fea000383ffff */
[----:B------:R-:W-:Y:S05]  /*40a0*/  BRA `(.L_x_85) ;  /* 0x00000000000c7947 */ /* 0x000fea0003800000 */
.L_x_83:
[----:B------:R-:W-:-:S04]  /*40b0*/  UIADD3 UR5, UPT, UPT, UR8, 0x160, URZ ;  /* 0x0000016008057890 */ /* 0x000fc8000fffe0ff */
[----:B------:R-:W-:-:S09]  /*40c0*/  UPRMT UR5, UR4, 0x654, UR5 ;  /* 0x0000065404057896 */ /* 0x000fd20008000005 */
[----:B------:R-:W-:Y:S03]  /*40d0*/  SYNCS.ARRIVE.TRANS64.RED.A1T0 RZ, [UR5], RZ ;  /* 0x000000ffffff79a7 */ /* 0x000fe60008100405 */
.L_x_85:
[----:B-12---:R-:W-:Y:S01]  /*40e0*/  SHF.L.U32 R3, RZ, 0x1f, RZ ;  /* 0x0000001fff037819 */ /* 0x006fe200000006ff */
[----:B------:R-:W-:Y:S01]  /*40f0*/  UIADD3 UR5, UPT, UPT, UR8, 0x160, URZ ;  /* 0x0000016008057890 */ /* 0x000fe2000fffe0ff */
[----:B------:R-:W-:Y:S02]  /*4100*/  PLOP3.LUT P0, PT, PT, PT, UP0, 0x80, 0x8 ;  /* 0x000000000008781c */ /* 0x000fe40003f0f008 */
[----:B------:R-:W1:Y:S02]  /*4110*/  SYNCS.PHASECHK.TRANS64.TRYWAIT P1, [UR8+0x160], R3 ;  /* 0x00016003ff0075a7 */ /* 0x000e640008021108 */
[----:B-1----:R-:W-:Y:S09]  /*4120*/  @!P1 BRA `(.L_x_87) ;  /* 0x0000008000d89947 */ /* 0x002ff20003800000 */
.L_x_191:
[----:B------:R-:W-:Y:S01]  /*4130*/  @!UP0 UPRMT UR5, UR4, 0x654, UR5 ;  /* 0x0000065404058896 */ /* 0x000fe20008000005 */
[----:B------:R-:W-:Y:S02]  /*4140*/  UMOV UR8, 0xffff ;  /* 0x0000ffff00087882 */ /* 0x000fe40000000000 */
[----:B------:R-:W-:-:S06]  /*4150*/  UMOV UR4, 0x1 ;  /* 0x0000000100047882 */ /* 0x000fcc0000000000 */
[----:B------:R-:W-:Y:S01]  /*4160*/  @!P0 SYNCS.ARRIVE.TRANS64.RED.A1T0 RZ, [UR5], RZ ;  /* 0x000000ffffff89a7 */ /* 0x000fe20008100405 */
[----:B------:R-:W-:Y:S01]  /*4170*/  NOP ;  /* 0x0000000000007918 */ /* 0x000fe20000000000 */
[----:B-1----:R-:W1:Y:S01]  /*4180*/  LDS R0, [UR6+0x14] ;  /* 0x00001406ff007984 */ /* 0x002e620008000800 */
[----:B------:R-:W-:-:S04]  /*4190*/  ULOP3.LUT UR5, UR24, 0xffff, URZ, 0xc0, !UPT ;  /* 0x0000ffff18057892 */ /* 0x000fc8000f8ec0ff */
[----:B------:R-:W-:-:S04]  /*41a0*/  USHF.R.U32.HI UR5, URZ, 0x5, UR5 ;  /* 0x00000005ff057899 */ /* 0x000fc80008011605 */
[----:B------:R-:W-:Y:S02]  /*41b0*/  USHF.L.U32 UR8, UR8, UR5, URZ ;  /* 0x0000000508087299 */ /* 0x000fe400080006ff */
[----:B------:R-:W-:-:S04]  /*41c0*/  USHF.L.U32 UR4, UR4, UR5, URZ ;  /* 0x0000000504047299 */ /* 0x000fc800080006ff */
[----:B-1----:R-:W-:-:S04]  /*41d0*/  LOP3.LUT R0, R0, UR8, RZ, 0xc0, !PT ;  /* 0x0000000800007c12 */ /* 0x002fc8000f8ec0ff */
[----:B------:R-:W-:-:S13]  /*41e0*/  ISETP.NE.AND P0, PT, R0, UR8, PT ;  /* 0x0000000800007c0c */ /* 0x000fda000bf05270 */
[----:B------:R-:W-:Y:S05]  /*41f0*/  @P0 BRA `(.L_x_88) ;  /* 0x0000000000580947 */ /* 0x000fea0003800000 */
[----:B------:R-:W1:Y:S02]  /*4200*/  LDS R0, [UR6+0x18] ;  /* 0x00001806ff007984 */ /* 0x000e640008000800 */
[----:B-1----:R-:W-:-:S04]  /*4210*/  LOP3.LUT R0, R0, UR4, RZ, 0xc0, !PT ;  /* 0x0000000400007c12 */ /* 0x002fc8000f8ec0ff */
[----:B------:R-:W-:-:S13]  /*4220*/  ISETP.NE.AND P0, PT, R0, UR4, PT ;  /* 0x0000000400007c0c */ /* 0x000fda000bf05270 */
[----:B------:R-:W-:Y:S05]  /*4230*/  @P0 BRA `(.L_x_89) ;  /* 0x00000000003c0947 */ /* 0x000fea0003800000 */
[----:B------:R-:W1:Y:S01]  /*4240*/  S2R R2, SR_LANEID ;  /* 0x0000000000027919 */ /* 0x000e620000000000 */
[----:B------:R-:W-:Y:S01]  /*4250*/  ULOP3.LUT UR8, URZ, UR8, URZ, 0x33, !UPT ;  /* 0x00000008ff087292 */ /* 0x000fe2000f8e33ff */
[----:B------:R-:W-:Y:S01]  /*4260*/  LOP3.LUT R4, RZ, UR4, RZ, 0x33, !PT ;  /* 0x00000004ff047c12 */ /* 0x000fe2000f8e33ff */
[----:B------:R-:W-:Y:S02]  /*4270*/  VOTEU.ANY UR7, UPT, PT ;  /* 0x0000000000077886 */ /* 0x000fe400038e0100 */
[----:B------:R-:W-:Y:S01]  /*4280*/  UFLO.U32 UR7, UR7 ;  /* 0x00000007000772bd */ /* 0x000fe200080e0000 */
[----:B------:R-:W2:Y:S01]  /*4290*/  REDUX UR4, R4 ;  /* 0x00000000040473c4 */ /* 0x000ea20000000000 */
[----:B------:R-:W-:-:S06]  /*42a0*/  IMAD.U32 R0, RZ, RZ, UR8 ;  /* 0x00000008ff007e24 */ /* 0x000fcc000f8e00ff */
[----:B------:R1:W-:Y:S01]  /*42b0*/  UTCATOMSWS.AND URZ, UR8 ;  /* 0x0000000800ff79e3 */ /* 0x0003e20008000000 */
[----:B------:R-:W3:Y:S01]  /*42c0*/  REDUX UR5, R0 ;  /* 0x00000000000573c4 */ /* 0x000ee20000000000 */
[----:B-1----:R-:W-:Y:S01]  /*42d0*/  ISETP.EQ.U32.AND P0, PT, R2, UR7, PT ;  /* 0x0000000702007c0c */ /* 0x002fe2000bf02070 */
[----:B--2---:R-:W-:Y:S01]  /*42e0*/  IMAD.U32 R2, RZ, RZ, UR4 ;  /* 0x00000004ff027e24 */ /* 0x004fe2000f8e00ff */
[----:B---3--:R-:W-:-:S11]  /*42f0*/  MOV R3, UR5 ;  /* 0x0000000500037c02 */ /* 0x008fd60008000f00 */
[----:B------:R1:W-:Y:S04]  /*4300*/  @P0 ATOMS.AND RZ, [UR6+0x14], R3 ;  /* 0x00001403ffff098c */ /* 0x0003e8000a800006 */
[----:B------:R1:W-:Y:S01]  /*4310*/  @P0 ATOMS.AND RZ, [UR6+0x18], R2 ;  /* 0x00001802ffff098c */ /* 0x0003e2000a800006 */
[----:B------:R-:W-:Y:S05]  /*4320*/  BRA `(.L_x_90) ;  /* 0x0000000000147947 */ /* 0x000fea0003800000 */
.L_x_89:
[----:B------:R-:W-:Y:S02]  /*4330*/  MOV R2, 0x4350 ;  /* 0x0000435000027802 */ /* 0x000fe40000000f00 */
[----:B---345:R-:W-:Y:S05]  /*4340*/  CALL.REL.NOINC `($__internal_0_$__cuda_sm10x_tcgen05_guardrail_trap_col_being_dealloced_not_returned_by_alloc) ;  /* 0x0000008400b47944 */ /* 0x038fea0003c00000 */
[----:B------:R-:W-:Y:S05]  /*4350*/  BRA `(.L_x_90) ;  /* 0x0000000000087947 */ /* 0x000fea0003800000 */
.L_x_88:
[----:B------:R-:W-:Y:S02]  /*4360*/  MOV R2, 0x4380 ;  /* 0x0000438000027802 */ /* 0x000fe40000000f00 */
[----:B---345:R-:W-:Y:S05]  /*4370*/  CALL.REL.NOINC `($__internal_2_$__cuda_sm10x_tcgen05_guardrail_trap_unallocated_columns_being_dealloced) ;  /* 0x0000008400c07944 */ /* 0x038fea0003c00000 */
.L_x_90:
[----:B------:R-:W-:Y:S01]  /*4380*/  NOP ;  /* 0x0000000000007918 */ /* 0x000fe20000000000 */
[----:B----4-:R-:W-:Y:S05]  /*4390*/  EXIT ;  /* 0x000000000000794d */ /* 0x010fea0003800000 */
.L_x_63:
[----:B------:R-:W-:-:S09]  /*43a0*/  UISETP.NE.OR UP5, UPT, UR10, 0x3, !UP5 ;  /* 0x000000030a00788c */ /* 0x000fd2000efa5670 */
[----:B------:R-:W-:Y:S05]  /*43b0*/  BRA.U UP5, `(.L_x_91) ;  /* 0x0000001105147547 */ /* 0x000fea000b800000 */
[----:B------:R-:W1:Y:S01]  /*43c0*/  LDC R0, c[0x0][0xb30] ;  /* 0x0002cc00ff007b82 */ /* 0x000e620000000800 */
[----:B------:R-:W2:Y:S01]  /*43d0*/  LDCU.64 UR8, c[0x0][0x888] ;  /* 0x00011100ff0877ac */ /* 0x000ea20008000a00 */
[----:B------:R-:W-:Y:S02]  /*43e0*/  HFMA2 R29, -RZ, RZ, 0, 0 ;  /* 0x00000000ff1d7431 */ /* 0x000fe400000001ff */
[----:B------:R-:W-:Y:S01]  /*43f0*/  IMAD.MOV.U32 R31, RZ, RZ, 0x1 ;  /* 0x00000001ff1f7424 */ /* 0x000fe200078e00ff */
[----:B------:R-:W-:Y:S01]  /*4400*/  MOV R23, 0x2000 ;  /* 0x0000200000177802 */ /* 0x000fe20000000f00 */
[----:B------:R-:W3:Y:S01]  /*4410*/  LDCU.64 UR4, c[0x0][0x890] ;  /* 0x00011200ff0477ac */ /* 0x000ee20008000a00 */
[----:B------:R-:W-:Y:S01]  /*4420*/  IMAD.MOV.U32 R30, RZ, RZ, RZ ;  /* 0x000000ffff1e7224 */ /* 0x000fe200078e00ff */
[----:B------:R-:W4:Y:S01]  /*4430*/  LDC R19, c[0x0][0x370] ;  /* 0x0000dc00ff137b82 */ /* 0x000f220000000800 */
[----:B------:R-:W-:Y:S01]  /*4440*/  UMOV UR7, 0x400 ;  /* 0x0000040000077882 */ /* 0x000fe20000000000 */
[----:B------:R-:W-:-:S02]  /*4450*/  UPLOP3.LUT UP1, UPT, UPT, UPT, UPT, 0x40, 0x4 ;  /* 0x000000000004789c */ /* 0x000fc40003f2e870 */
[----:B------:R-:W-:-:S04]  /*4460*/  ULEA UR7, UR37, UR7, 0x18 ;  /* 0x0000000725077291 */ /* 0x000fc8000f8ec0ff */
[----:B------:R-:W4:Y:S01]  /*4470*/  LDC R2, c[0x0][0xb0c] ;  /* 0x0002c300ff027b82 */ /* 0x000f220000000800 */
[----:B------:R-:W-:Y:S02]  /*4480*/  UIADD3 UR13, UPT, UPT, UR7, 0xc8, URZ ;  /* 0x000000c8070d7890 */ /* 0x000fe4000fffe0ff */
[----:B--2---:R-:W-:Y:S02]  /*4490*/  UISETP.NE.U32.AND UP2, UPT, UR8, URZ, UPT ;  /* 0x000000ff0800728c */ /* 0x004fe4000bf45070 */
[----:B------:R-:W-:Y:S02]  /*44a0*/  UIADD3 UR33, UPT, UPT, UR7, 0xb0, URZ ;  /* 0x000000b007217890 */ /* 0x000fe4000fffe0ff */
[----:B---3--:R-:W-:Y:S01]  /*44b0*/  UISETP.NE.U32.AND UP3, UPT, UR4, URZ, UPT ;  /* 0x000000ff0400728c */ /* 0x008fe2000bf65070 */
[----:B------:R-:W2:Y:S01]  /*44c0*/  LDC R18, c[0x0][0xb20] ;  /* 0x0002c800ff127b82 */ /* 0x000ea20000000800 */
[----:B-1----:R-:W-:Y:S01]  /*44d0*/  ISETP.NE.AND P1, PT, R0, 0x1, PT ;  /* 0x000000010000780c */ /* 0x002fe20003f25270 */
[----:B------:R-:W-:-:S02]  /*44e0*/  UISETP.NE.AND.EX UP2, UPT, UR9, URZ, UPT, UP2 ;  /* 0x000000ff0900728c */ /* 0x000fc4000bf45320 */
[----:B------:R-:W-:Y:S02]  /*44f0*/  UIADD3 UR25, UPT, UPT, UR7, 0xb8, URZ ;  /* 0x000000b807197890 */ /* 0x000fe4000fffe0ff */
[----:B------:R-:W-:Y:S02]  /*4500*/  UIADD3 UR17, UPT, UPT, UR7, 0xc0, URZ ;  /* 0x000000c007117890 */ /* 0x000fe4000fffe0ff */
[----:B------:R-:W1:Y:S01]  /*4510*/  LDC.64 R32, c[0x0][0x348] ;  /* 0x0000d200ff207b82 */ /* 0x000e620000000a00 */
[----:B------:R-:W-:Y:S02]  /*4520*/  UPRMT UR13, UR37, 0x654, UR13 ;  /* 0x00000654250d7896 */ /* 0x000fe4000800000d */
[----:B------:R-:W-:-:S05]  /*4530*/  UISETP.NE.AND.EX UP3, UPT, UR5, URZ, UPT, UP3 ;  /* 0x000000ff0500728c */ /* 0x000fca000bf65330 */
[----:B------:R-:W3:Y:S08]  /*4540*/  LDC.64 R16, c[0x0][0xb10] ;  /* 0x0002c400ff107b82 */ /* 0x000ef00000000a00 */
[----:B------:R-:W1:Y:S08]  /*4550*/  LDC.64 R6, c[0x0][0xb18] ;  /* 0x0002c600ff067b82 */ /* 0x000e700000000a00 */
[----:B------:R-:W1:Y:S08]  /*4560*/  LDC.64 R4, c[0x0][0xb28] ;  /* 0x0002ca00ff047b82 */ /* 0x000e700000000a00 */
[----:B--2-4-:R-:W1:Y:S02]  /*4570*/  LDC R22, c[0x0][0x374] ;  /* 0x0000dd00ff167b82 */ /* 0x014e640000000800 */
.L_x_102:
[C---:B------:R-:W-:Y:S02]  /*4580*/  LEA R0, R30.reuse, UR7, 0x3 ;  /* 0x000000071e007c11 */ /* 0x040fe4000f8e18ff */
[----:B------:R-:W-:Y:S02]  /*4590*/  SHF.L.U32 R3, R29, 0x1f, RZ ;  /* 0x0000001f1d037819 */ /* 0x000fe400000006ff */
[----:B------:R-:W-:Y:S02]  /*45a0*/  LEA R24, R30, UR7, 0x4 ;  /* 0x000000071e187c11 */ /* 0x000fe4000f8e20ff */
[----:B--2---:R-:W2:Y:S02]  /*45b0*/  SYNCS.PHASECHK.TRANS64.TRYWAIT P0, [R0+URZ+0x100], R3 ;  /* 0x00010003000075a7 */ /* 0x004ea400080011ff */
[----:B--2---:R-:W-:Y:S05]  /*45c0*/  @!P0 BRA `(.L_x_92) ;  /* 0x0000007c00c88947 */ /* 0x004fea0003800000 */
.L_x_192:
[----:B------:R-:W-:Y:S01]  /*45d0*/  ISETP.GE.AND P0, PT, R72, 0x1, PT ;  /* 0x000000014800780c */ /* 0x000fe20003f06270 */
[----:B------:R-:W4:Y:S01]  /*45e0*/  LDS.128 R24, [R24+0x170] ;  /* 0x0001700018187984 */ /* 0x000f220000000c00 */
[----:B--2---:R-:W-:Y:S01]  /*45f0*/  VIADD R0, R0, 0x110 ;  /* 0x0000011000007836 */ /* 0x004fe20000000000 */
[----:B------:R-:W-:Y:S01]  /*4600*/  @!PT LDS RZ, [RZ] ;  /* 0x00000000fffff984 */ /* 0x000fe20000000800 */
[----:B------:R-:W-:Y:S01]  /*4610*/  @!PT LDS RZ, [RZ] ;  /* 0x00000000fffff984 */ /* 0x000fe20000000800 */
[----:B------:R-:W-:Y:S01]  /*4620*/  @!PT LDS RZ, [RZ] ;  /* 0x00000000fffff984 */ /* 0x000fe20000000800 */
[----:B------:R-:W-:Y:S01]  /*4630*/  @!PT LDS RZ, [RZ] ;  /* 0x00000000fffff984 */ /* 0x000fe20000000800 */
[----:B------:R2:W-:Y:S06]  /*4640*/  MEMBAR.ALL.CTA ;  /* 0x0000000000007992 */ /* 0x0005ec0000008000 */
[----:B--2---:R-:W2:Y:S01]  /*4650*/  FENCE.VIEW.ASYNC.S ;  /* 0x00000000000073c6 */ /* 0x004ea20000000000 */
[----:B------:R-:W-:Y:S04]  /*4660*/  PRMT R0, RZ, 0x654, R0 ;  /* 0x00000654ff007816 */ /* 0x000fe80000000000 */
[----:B--2---:R2:W-:Y:S01]  /*4670*/  SYNCS.ARRIVE.TRANS64.RED.A1T0 RZ, [R0+URZ], RZ ;  /* 0x000000ff00ff79a7 */ /* 0x0045e200081004ff */
[----:B----4-:R-:W-:Y:S11]  /*4680*/  LOP3.LUT P3, RZ, R26, 0x1, RZ, 0xc0, !PT ;  /* 0x000000011aff7812 */ /* 0x010ff6000786c0ff */
[----:B------:R-:W-:Y:S02]  /*4690*/  @!UPT UIADD3 URZ, UPT, UPT, URZ, URZ, URZ ;  /* 0x000000fffffff290 */ /* 0x000fe4000fffe0ff */
[----:B------:R-:W-:Y:S02]  /*46a0*/  @P3 MOV R13, R24 ;  /* 0x00000018000d3202 */ /* 0x000fe40000000f00 */
[----:B------:R-:W-:Y:S01]  /*46b0*/  @P3 LOP3.LUT R8, R25, 0xffff, RZ, 0xc0, !PT ;  /* 0x0000ffff19083812 */ /* 0x000fe200078ec0ff */
[----:B--2---:R-:W-:Y:S06]  /*46c0*/  @!P0 BRA `(.L_x_93) ;  /* 0x0000000000a48947 */ /* 0x004fec0003800000 */
[----:B-1----:R-:W-:Y:S01]  /*46d0*/  IMAD.HI.U32 R35, R22, R7, RZ ;  /* 0x0000000716237227 */ /* 0x002fe200078e00ff */
[----:B------:R-:W-:Y:S02]  /*46e0*/  ISETP.NE.AND P0, PT, R6, 0x1, PT ;  /* 0x000000010600780c */ /* 0x000fe40003f05270 */
[----:B------:R-:W-:Y:S01]  /*46f0*/  ISETP.NE.AND P2, PT, R72, 0x1, PT ;  /* 0x000000014800780c */ /* 0x000fe20003f45270 */
[----:B---3--:R-:W-:Y:S01]  /*4700*/  IMAD.HI.U32 R34, R19, R16, RZ ;  /* 0x0000001013227227 */ /* 0x008fe200078e00ff */
[----:B------:R-:W-:Y:S02]  /*4710*/  SHF.R.U32.HI R35, RZ, R18, R35 ;  /* 0x00000012ff237219 */ /* 0x000fe40000011623 */
[----:B------:R-:W-:Y:S01]  /*4720*/  ISETP.NE.AND P4, PT, R2, 0x1, PT ;  /* 0x000000010200780c */ /* 0x000fe20003f85270 */
[----:B------:R-:W-:Y:S01]  /*4730*/  IMAD.HI.U32 R36, R13, R16, RZ ;  /* 0x000000100d247227 */ /* 0x000fe200078e00ff */
[----:B------:R-:W-:Y:S02]  /*4740*/  SHF.R.U32.HI R34, RZ, R17, R34 ;  /* 0x00000011ff227219 */ /* 0x000fe40000011622 */
[----:B------:R-:W-:Y:S01]  /*4750*/  SEL R3, R22, R35, !P0 ;  /* 0x0000002316037207 */ /* 0x000fe20004000000 */
[C---:B------:R-:W-:Y:S01]  /*4760*/  IMAD.HI.U32 R35, R8.reuse, R7, RZ ;  /* 0x0000000708237227 */ /* 0x040fe200078e00ff */
[----:B------:R-:W-:Y:S02]  /*4770*/  SEL R11, R19, R34, !P4 ;  /* 0x00000022130b7207 */ /* 0x000fe40006000000 */
[----:B------:R-:W-:Y:S01]  /*4780*/  SHF.R.U32.HI R36, RZ, R17, R36 ;  /* 0x00000011ff247219 */ /* 0x000fe20000011624 */
[----:B------:R-:W-:Y:S01]  /*4790*/  IMAD.HI.U32 R38, R3, R4, RZ ;  /* 0x0000000403267227 */ /* 0x000fe200078e00ff */
[----:B------:R-:W-:Y:S03]  /*47a0*/  SHF.R.U32.HI R35, RZ, R18, R35 ;  /* 0x00000012ff237219 */ /* 0x000fe60000011623 */
[----:B------:R-:W-:Y:S01]  /*47b0*/  IMAD.HI.U32 R34, R11, R4, RZ ;  /* 0x000000040b227227 */ /* 0x000fe200078e00ff */
[----:B------:R-:W-:Y:S02]  /*47c0*/  @P2 SHF.R.U32.HI R3, RZ, R5, R38 ;  /* 0x00000005ff032219 */ /* 0x000fe40000011626 */
[----:B------:R-:W-:Y:S02]  /*47d0*/  SEL R9, R8, R35, !P0 ;  /* 0x0000002308097207 */ /* 0x000fe40004000000 */
[----:B------:R-:W-:Y:S01]  /*47e0*/  @P2 SHF.R.U32.HI R11, RZ, R5, R34 ;  /* 0x00000005ff0b2219 */ /* 0x000fe20000011622 */
[C---:B------:R-:W-:Y:S01]  /*47f0*/  IMAD R10, R72.reuse, R3, RZ ;  /* 0x00000003480a7224 */ /* 0x040fe200078e02ff */
[----:B------:R-:W-:Y:S01]  /*4800*/  SEL R3, R13, R36, !P4 ;  /* 0x000000240d037207 */ /* 0x000fe20006000000 */
[C---:B------:R-:W-:Y:S03]  /*4810*/  IMAD.HI.U32 R14, R9.reuse, R4, RZ ;  /* 0x00000004090e7227 */ /* 0x040fe600078e00ff */
[----:B------:R-:W-:Y:S01]  /*4820*/  ISETP.GE.AND P0, PT, R9, R10, PT ;  /* 0x0000000a0900720c */ /* 0x000fe20003f06270 */
[C---:B------:R-:W-:Y:S01]  /*4830*/  IMAD R12, R72.reuse, R11, RZ ;  /* 0x0000000b480c7224 */ /* 0x040fe200078e02ff */
[-C--:B------:R-:W-:Y:S04]  /*4840*/  SHF.R.U32.HI R14, RZ, R5.reuse, R14 ;  /* 0x00000005ff0e7219 */ /* 0x080fe8000001160e */
[----:B------:R-:W-:Y:S02]  /*4850*/  ISETP.GE.OR P0, PT, R3, R12, P0 ;  /* 0x0000000c0300720c */ /* 0x000fe40000706670 */
[----:B------:R-:W-:Y:S05]  /*4860*/  SEL R15, R9, R14, !P2 ;  /* 0x0000000e090f7207 */ /* 0x000fea0005000000 */
[----:B------:R-:W-:Y:S04]  /*4870*/  IMAD.MOV R14, RZ, RZ, -R15 ;  /* 0x000000ffff0e7224 */ /* 0x000fe800078e0a0f */
[----:B------:R-:W-:Y:S02]  /*4880*/  IMAD R14, R72, R14, R9 ;  /* 0x0000000e480e7224 */ /* 0x000fe400078e0209 */
[C---:B------:R-:W-:Y:S05]  /*4890*/  @!P0 IMAD.HI.U32 R10, R3.reuse, R4, RZ ;  /* 0x00000004030a8227 */ /* 0x040fea00078e00ff */
[----:B------:R-:W-:Y:S04]  /*48a0*/  @!P0 SHF.R.U32.HI R10, RZ, R5, R10 ;  /* 0x00000005ff0a8219 */ /* 0x000fe8000001160a */
[----:B------:R-:W-:Y:S01]  /*48b0*/  @!P0 SEL R0, R3, R10, !P2 ;  /* 0x0000000a03008207 */ /* 0x000fe20005000000 */
[----:B------:R-:W-:Y:S03]  /*48c0*/  IMAD.MOV R10, RZ, RZ, -R3 ;  /* 0x000000ffff0a7224 */ /* 0x000fe600078e0a03 */
[----:B------:R-:W-:Y:S01]  /*48d0*/  @!P0 IADD3 R15, PT, PT, R15, -R0, RZ ;  /* 0x800000000f0f8210 */ /* 0x000fe20007ffe0ff */
[----:B------:R-:W-:Y:S01]  /*48e0*/  @!P0 IMAD R0, R11, R14, R0 ;  /* 0x0000000e0b008224 */ /* 0x000fe200078e0200 */
[----:B------:R-:W-:Y:S01]  /*48f0*/  IADD3 R11, PT, PT, -R9, RZ, RZ ;  /* 0x000000ff090b7210 */ /* 0x000fe20007ffe1ff */
[----:B------:R-:W-:Y:S02]  /*4900*/  IMAD R13, R2, R10, R13 ;  /* 0x0000000a020d7224 */ /* 0x000fe400078e020d */
[----:B------:R-:W-:Y:S02]  /*4910*/  @!P0 IMAD R9, R15, R72, R3 ;  /* 0x000000480f098224 */ /* 0x000fe400078e0203 */
[----:B------:R-:W-:Y:S02]  /*4920*/  @!P0 IMAD.MOV.U32 R3, RZ, RZ, R0 ;  /* 0x000000ffff038224 */ /* 0x000fe400078e0000 */
[----:B------:R-:W-:Y:S02]  /*4930*/  IMAD R8, R6, R11, R8 ;  /* 0x0000000b06087224 */ /* 0x000fe400078e0208 */
[----:B------:R-:W-:Y:S02]  /*4940*/  IMAD R13, R3, R2, R13 ;  /* 0x00000002030d7224 */ /* 0x000fe400078e020d */
[----:B------:R-:W-:Y:S02]  /*4950*/  IMAD R8, R9, R6, R8 ;  /* 0x0000000609087224 */ /* 0x000fe400078e0208 */
.L_x_93:
[----:B------:R-:W-:Y:S05]  /*4960*/  BRA.U UP1, `(.L_x_94) ;  /* 0x0000000101107547 */ /* 0x000fea000b800000 */
[----:B------:R-:W-:Y:S04]  /*4970*/  MOV R0, UR6 ;  /* 0x0000000600007c02 */ /* 0x000fe80008000f00 */
[----:B------:R-:W-:Y:S04]  /*4980*/  SHF.L.U32 R3, R0, 0x1f, RZ ;  /* 0x0000001f00037819 */ /* 0x000fe800000006ff */
[----:B------:R-:W2:Y:S02]  /*4990*/  SYNCS.PHASECHK.TRANS64.TRYWAIT P0, [UR7+0xf8], R3 ;  /* 0x0000f803ff0075a7 */ /* 0x000ea40008001107 */
[----:B--2---:R-:W-:Y:S05]  /*49a0*/  @!P0 BRA `(.L_x_95) ;  /* 0x0000007800e48947 */ /* 0x004fea0003800000 */
.L_x_94:
[----:B------:R-:W-:Y:S02]  /*49b0*/  R2UR UR35, R21 ;  /* 0x00000000152372ca */ /* 0x000fe400000e0000 */
[----:B------:R-:W-:Y:S02]  /*49c0*/  R2UR UR34, R20 ;  /* 0x00000000142272ca */ /* 0x000fe400000e0000 */
[----:B------:R-:W-:Y:S02]  /*49d0*/  ISETP.NE.U32.AND P2, PT, RZ, UR4, PT ;  /* 0x00000004ff007c0c */ /* 0x000fe4000bf45070 */
[----:B------:R-:W-:Y:S02]  /*49e0*/  SHF.L.U32 R12, R31, 0x1f, RZ ;  /* 0x0000001f1f0c7819 */ /* 0x000fe400000006ff */
[----:B------:R-:W-:Y:S05]  /*49f0*/  ISETP.NE.AND.EX P2, PT, RZ, UR5, PT, P2 ;  /* 0x00000005ff007c0c */ /* 0x000fea000bf45320 */
[----:B------:R-:W-:Y:S02]  /*4a00*/  USHF.L.U32 UR35, UR35, 0x7, URZ ;  /* 0x0000000723237899 */ /* 0x000fe400080006ff */
[----:B------:R-:W-:Y:S01]  /*4a10*/  USHF.L.U32 UR34, UR34, 0x8, URZ ;  /* 0x0000000822227899 */ /* 0x000fe200080006ff */
[----:B------:R-:W-:Y:S11]  /*4a20*/  BRA.U !UP3, `(.L_x_96) ;  /* 0x000000010b347547 */ /* 0x000ff6000b800000 */
[----:B------:R-:W-:Y:S01]  /*4a30*/  UPLOP3.LUT UP0, UPT, UPT, UPT, UP2, 0x80, 0x8 ;  /* 0x000000000008789c */ /* 0x000fe20003f0f020 */
[----:B--2---:R-:W-:Y:S02]  /*4a40*/  HFMA2 R0, -RZ, RZ, 0, 5.9604644775390625e-08 ;  /* 0x00000001ff007431 */ /* 0x004fe400000001ff */
[----:B------:R-:W-:Y:S03]  /*4a50*/  IMAD.MOV.U32 R171, RZ, RZ, 0x1 ;  /* 0x00000001ffab7424 */ /* 0x000fe600078e00ff */
[----:B------:R-:W-:Y:S05]  /*4a60*/  PLOP3.LUT P0, PT, PT, PT, UP0, 0x80, 0x8 ;  /* 0x000000000008781c */ /* 0x000fea0003f0f008 */
[----:B------:R-:W2:Y:S01]  /*4a70*/  @UP0 LDCU.64 UR10, c[0x0][0x888] ;  /* 0x00011100ff0a07ac */ /* 0x000ea20008000a00 */
[----:B------:R-:W-:Y:S07]  /*4a80*/  @UP0 UIMAD UR8, UR36, UR4, URZ ;  /* 0x00000004240802a4 */ /* 0x000fee000f8e02ff */
[----:B------:R-:W-:Y:S01]  /*4a90*/  @!P0 PRMT R171, R0, 0x7610, R171 ;  /* 0x0000761000ab8816 */ /* 0x000fe200000000ab */
[----:B--2---:R-:W-:Y:S03]  /*4aa0*/  @UP0 UIMAD.WIDE UR10, UR8, 0x4, UR10 ;  /* 0x00000004080a08a5 */ /* 0x004fe6000f8e020a */
[----:B------:R-:W2:Y:S03]  /*4ab0*/  @!UP0 LDCU UR8, c[0x0][0x880] ;  /* 0x00011000ff0887ac */ /* 0x000ea60008000800 */
[----:B------:R-:W-:Y:S01]  /*4ac0*/  IMAD.U32 R10, RZ, RZ, UR10 ;  /* 0x0000000aff0a7e24 */ /* 0x000fe2000f8e00ff */
[----:B------:R-:W-:Y:S05]  /*4ad0*/  MOV R11, UR11 ;  /* 0x0000000b000b7c02 */ /* 0x000fea0008000f00 */
[----:B-----5:R4:W5:Y:S02]  /*4ae0*/  @P0 LDG.E R81, desc[UR46][R10.64] ;  /* 0x0000002e0a510981 */ /* 0x020964000c1e1900 */
[----:B--2-4-:R-:W-:Y:S07]  /*4af0*/  @!P0 IMAD.U32 R81, RZ, RZ, UR8 ;  /* 0x00000008ff518e24 */ /* 0x014fee000f8e00ff */
.L_x_96:
[----:B-----5:R-:W-:Y:S01]  /*4b00*/  @!P2 FSETP.EQ.AND P0, PT, R81, RZ, PT ;  /* 0x000000ff5100a20b */ /* 0x020fe20003f02000 */
[----:B------:R-:W-:Y:S01]  /*4b10*/  @!UPT UIADD3 URZ, UPT, UPT, URZ, URZ, URZ ;  /* 0x000000fffffff290 */ /* 0x000fe2000fffe0ff */
[----:B------:R-:W-:Y:S11]  /*4b20*/  @!P2 BRA `(.L_x_97) ;  /* 0x000000000014a947 */ /* 0x000ff60003800000 */
[----:B------:R-:W-:Y:S02]  /*4b30*/  LOP3.LUT P2, RZ, R171, 0xff, RZ, 0xc0, !PT ;  /* 0x000000ffabff7812 */ /* 0x000fe4000784c0ff */
[----:B------:R-:W-:Y:S04]  /*4b40*/  PLOP3.LUT P0, PT, PT, PT, UP0, 0x80, 0x8 ;  /* 0x000000000008781c */ /* 0x000fe80003f0f008 */
[----:B------:R-:W-:Y:S07]  /*4b50*/  PLOP3.LUT P0, PT, P0, PT, PT, 0x8, 0x80 ;  /* 0x000000000080781c */ /* 0x000fee000070e170 */
[----:B------:R-:W-:Y:S11]  /*4b60*/  @P2 FSETP.EQ.AND P0, PT, R81, RZ, PT ;  /* 0x000000ff5100220b */ /* 0x000ff60003f02000 */
[----:B------:R-:W-:Y:S02]  /*4b70*/  @!UPT UIADD3 URZ, UPT, UPT, URZ, URZ, URZ ;  /* 0x000000fffffff290 */ /* 0x000fe4000fffe0ff */
.L_x_97:
[----:B------:R-:W4:Y:S01]  /*4b80*/  SYNCS.PHASECHK.TRANS64.TRYWAIT P2, [UR7+0xd0], R12 ;  /* 0x0000d00cff0075a7 */ /* 0x000f220008041107 */
[----:B------:R-:W-:Y:S04]  /*4b90*/  ELECT P4, URZ, PT ;  /* 0x0000000000ff782f */ /* 0x000fe80003880000 */
[----:B------:R-:W-:Y:S11]  /*4ba0*/  PLOP3.LUT P4, PT, P0, P4, PT, 0xf2, 0x2f ;  /* 0x00000000002f781c */ /* 0x000ff60000789e72 */
[----:B------:R-:W-:Y:S02]  /*4bb0*/  @!UPT UIADD3 URZ, UPT, UPT, URZ, URZ, URZ ;  /* 0x000000fffffff290 */ /* 0x000fe4000fffe0ff */
[----:B-1----:R-:W-:Y:S05]  /*4bc0*/  @!P4 IADD3 R9, P0, PT, R32, 0x580, RZ ;  /* 0x000005802009c810 */ /* 0x002fea0007f1e0ff */
[----:B--2---:R-:W-:Y:S01]  /*4bd0*/  @!P4 IMAD.X R0, RZ, RZ, R33, P0 ;  /* 0x000000ffff00c224 */ /* 0x004fe200000e0621 */
[----:B----4-:R-:W-:Y:S07]  /*4be0*/  @!P2 BRA `(.L_x_98) ;  /* 0x00000078006ca947 */ /* 0x010fee0003800000 */
.L_x_195:
[----:B------:R-:W-:Y:S01]  /*4bf0*/  @!P4 R2UR UR8, R0 ;  /* 0x000000000008c2ca */ /* 0x000fe200000e0000 */
[----:B------:R-:W-:Y:S01]  /*4c00*/  VOTEU.ALL UP1, P4 ;  /* 0x0000000000ff7886 */ /* 0x000fe20002020000 */
[----:B------:R-:W-:Y:S01]  /*4c10*/  @!P4 R2UR UR9, R9 ;  /* 0x000000000909c2ca */ /* 0x000fe200000e0000 */
[----:B------:R-:W-:Y:S01]  /*4c20*/  @!P4 IMAD.MOV.U32 R0, RZ, RZ, 0x2000 ;  /* 0x00002000ff00c424 */ /* 0x000fe200078e00ff */
[----:B------:R-:W-:Y:S01]  /*4c30*/  UMOV UR10, 0x0 ;  /* 0x00000000000a7882 */ /* 0x000fe20000000000 */
[----:B------:R-:W-:Y:S01]  /*4c40*/  UMOV UR11, 0x10000000 ;  /* 0x10000000000b7882 */ /* 0x000fe20000000000 */
[----:B------:R-:W-:Y:S01]  /*4c50*/  @!UP1 UIADD3 UR32, UPT, UPT, UR7, 0x200, URZ ;  /* 0x0000020007209890 */ /* 0x000fe2000fffe0ff */
[----:B------:R-:W-:Y:S01]  /*4c60*/  @!P4 IADD3 R9, P0, PT, R32, 0x580, RZ ;  /* 0x000005802009c810 */ /* 0x000fe20007f1e0ff */
[----:B------:R-:W-:Y:S05]  /*4c70*/  VOTEU.ALL UP1, P4 ;  /* 0x0000000000ff7886 */ /* 0x000fea0002020000 */
[----:B------:R-:W-:Y:S01]  /*4c80*/  IMAD.U32 R11, RZ, RZ, UR8 ;  /* 0x00000008ff0b7e24 */ /* 0x000fe2000f8e00ff */
[----:B------:R-:W-:Y:S01]  /*4c90*/  UPRMT UR8, UR37, 0x654, UR33 ;  /* 0x0000065425087896 */ /* 0x000fe20008000021 */
[----:B------:R-:W-:Y:S03]  /*4ca0*/  IMAD.U32 R10, RZ, RZ, UR9 ;  /* 0x00000009ff0a7e24 */ /* 0x000fe6000f8e00ff */
[----:B------:R-:W-:Y:S02]  /*4cb0*/  @!P4 R2UR UR15, R11 ;  /* 0x000000000b0fc2ca */ /* 0x000fe400000e0000 */
[----:B------:R-:W-:Y:S11]  /*4cc0*/  @!P4 R2UR UR14, R10 ;  /* 0x000000000a0ec2ca */ /* 0x000ff600000e0000 */
[----:B------:R-:W-:Y:S02]  /*4cd0*/  @!UPT UIADD3 URZ, UPT, UPT, URZ, URZ, URZ ;  /* 0x000000fffffff290 */ /* 0x000fe4000fffe0ff */
[----:B------:R2:W-:Y:S01]  /*4ce0*/  @!UP1 UTMALDG.3D [UR32], [UR14], desc[UR10] ;  /* 0x00000a200e0095b4 */ /* 0x0005e20008011000 */
[----:B------:R4:W-:Y:S01]  /*4cf0*/  @!P4 SYNCS.ARRIVE.TRANS64.RED.A0TR RZ, [UR7+0xb0], R0 ;  /* 0x0000b000ffffc9a7 */ /* 0x0009e20008300407 */
[----:B------:R-:W-:Y:S01]  /*4d00*/  SYNCS.ARRIVE.TRANS64.RED.A1T0 RZ, [UR8], RZ ;  /* 0x000000ffffff79a7 */ /* 0x000fe20008100408 */
[----:B----4-:R-:W-:Y:S01]  /*4d10*/  @!P4 IMAD.X R0, RZ, RZ, R33, P0 ;  /* 0x000000ffff00c224 */ /* 0x010fe200000e0621 */
[----:B------:R-:W4:Y:S02]  /*4d20*/  SYNCS.PHASECHK.TRANS64.TRYWAIT P2, [UR7+0xd8], R12 ;  /* 0x0000d80cff0075a7 */ /* 0x000f240008041107 */
[----:B--2-4-:R-:W-:Y:S05]  /*4d30*/  @!P2 BRA `(.L_x_99) ;  /* 0x000000780030a947 */ /* 0x014fea0003800000 */
.L_x_197:
        /* <DEDUP_REMOVED lines=8> */
[----:B------:R-:W-:Y:S01]  /*4dc0*/  @!UP1 UIADD3 UR24, UPT, UPT, UR7, 0x2200, URZ ;  /* 0x0000220007189890 */ /* 0x000fe2000fffe0ff */
[----:B------:R-:W-:Y:S01]  /*4dd0*/  VOTEU.ALL UP1, P4 ;  /* 0x0000000000ff7886 */ /* 0x000fe20002020000 */
[----:B------:R-:W-:Y:S01]  /*4de0*/  UMOV UR27, UR35 ;  /* 0x00000023001b7c82 */ /* 0x000fe20008000000 */
[----:B------:R-:W-:Y:S02]  /*4df0*/  UMOV UR28, UR36 ;  /* 0x00000024001c7c82 */ /* 0x000fe40008000000 */
[----:B------:R-:W-:Y:S01]  /*4e00*/  IMAD.U32 R11, RZ, RZ, UR8 ;  /* 0x00000008ff0b7e24 */ /* 0x000fe2000f8e00ff */
[----:B------:R-:W-:Y:S01]  /*4e10*/  UPRMT UR8, UR37, 0x654, UR25 ;  /* 0x0000065425087896 */ /* 0x000fe20008000019 */
[----:B------:R-:W-:Y:S02]  /*4e20*/  IMAD.U32 R10, RZ, RZ, UR9 ;  /* 0x00000009ff0a7e24 */ /* 0x000fe4000f8e00ff */
[----:B------:R-:W-:Y:S01]  /*4e30*/  @!P4 IMAD.X R20, RZ, RZ, R33, P0 ;  /* 0x000000ffff14c224 */ /* 0x000fe200000e0621 */
[----:B------:R-:W-:Y:S02]  /*4e40*/  @!P4 R2UR UR15, R11 ;  /* 0x000000000b0fc2ca */ /* 0x000fe400000e0000 */
[----:B------:R-:W-:Y:S11]  /*4e50*/  @!P4 R2UR UR14, R10 ;  /* 0x000000000a0ec2ca */ /* 0x000ff600000e0000 */
[----:B------:R-:W-:Y:S02]  /*4e60*/  @!UPT UIADD3 URZ, UPT, UPT, URZ, URZ, URZ ;  /* 0x000000fffffff290 */ /* 0x000fe4000fffe0ff */
[----:B------:R2:W-:Y:S01]  /*4e70*/  @!UP1 UTMALDG.3D [UR24], [UR14], desc[UR10] ;  /* 0x00000a180e0095b4 */ /* 0x0005e20008011000 */
[----:B------:R2:W-:Y:S01]  /*4e80*/  @!P4 SYNCS.ARRIVE.TRANS64.RED.A0TR RZ, [UR7+0xb8], R0 ;  /* 0x0000b800ffffc9a7 */ /* 0x0005e20008300407 */
[----:B------:R-:W-:Y:S01]  /*4e90*/  SYNCS.ARRIVE.TRANS64.RED.A1T0 RZ, [UR8], RZ ;  /* 0x000000ffffff79a7 */ /* 0x000fe20008100408 */
[----:B------:R-:W4:Y:S02]  /*4ea0*/  SYNCS.PHASECHK.TRANS64.TRYWAIT P2, [UR7+0xe0], R12 ;  /* 0x0000e00cff0075a7 */ /* 0x000f240008041107 */
[----:B--2-4-:R-:W-:Y:S05]  /*4eb0*/  @!P2 BRA `(.L_x_100) ;  /* 0x0000007400e8a947 */ /* 0x014fea0003800000 */
.L_x_199:
[----:B------:R-:W2:Y:S01]  /*4ec0*/  LDC.64 R14, c[0x0][0xb10] ;  /* 0x0002c400ff0e7b82 */ /* 0x000ea20000000a00 */
[----:B------:R-:W-:Y:S01]  /*4ed0*/  @!P4 R2UR UR8, R20 ;  /* 0x000000001408c2ca */ /* 0x000fe200000e0000 */
[----:B------:R-:W-:Y:S01]  /*4ee0*/  VOTEU.ALL UP1, P4 ;  /* 0x0000000000ff7886 */ /* 0x000fe20002020000 */
[----:B------:R-:W-:Y:S01]  /*4ef0*/  @!P4 R2UR UR9, R21 ;  /* 0x000000001509c2ca */ /* 0x000fe200000e0000 */
[----:B------:R-:W-:Y:S01]  /*4f00*/  UMOV UR10, 0x0 ;  /* 0x00000000000a7882 */ /* 0x000fe20000000000 */
[----:B------:R-:W-:Y:S03]  /*4f10*/  UMOV UR11, 0x10000000 ;  /* 0x10000000000b7882 */ /* 0x000fe60000000000 */
[----:B------:R-:W4:Y:S01]  /*4f20*/  LDC.64 R10, c[0x0][0xb18] ;  /* 0x0002c600ff0a7b82 */ /* 0x000f220000000a00 */
[----:B------:R-:W-:Y:S01]  /*4f30*/  @!UP1 UIADD3 UR18, UPT, UPT, UR34, 0x80, URZ ;  /* 0x0000008022129890 */ /* 0x000fe2000fffe0ff */
[----:B------:R-:W-:Y:S01]  /*4f40*/  @P3 SHF.R.U32.HI R28, RZ, 0x10, R25 ;  /* 0x00000010ff1c3819 */ /* 0x000fe20000011619 */
[----:B------:R-:W-:Y:S01]  /*4f50*/  @!UP1 UIADD3 UR16, UPT, UPT, UR7, 0x4200, URZ ;  /* 0x0000420007109890 */ /* 0x000fe2000fffe0ff */
[----:B------:R-:W-:Y:S01]  /*4f60*/  VIADD R30, R30, 0x1 ;  /* 0x000000011e1e7836 */ /* 0x000fe20000000000 */
[----:B------:R-:W-:Y:S03]  /*4f70*/  VOTEU.ALL UP1, P4 ;  /* 0x0000000000ff7886 */ /* 0x000fe60002020000 */
[----:B------:R-:W5:Y:S01]  /*4f80*/  @!P1 LDC R0, c[0x0][0xb20] ;  /* 0x0002c800ff009b82 */ /* 0x000f620000000800 */
[----:B------:R-:W-:Y:S01]  /*4f90*/  UMOV UR19, UR35 ;  /* 0x0000002300137c82 */ /* 0x000fe20008000000 */
[----:B------:R-:W-:Y:S01]  /*4fa0*/  IMAD.U32 R21, RZ, RZ, UR8 ;  /* 0x00000008ff157e24 */ /* 0x000fe2000f8e00ff */
[----:B------:R-:W-:Y:S05]  /*4fb0*/  UMOV UR20, UR36 ;  /* 0x0000002400147c82 */ /* 0x000fea0008000000 */
[----:B-1----:R-:W1:Y:S01]  /*4fc0*/  @!P1 LDC R3, c[0x0][0xb0c] ;  /* 0x0002c300ff039b82 */ /* 0x002e620000000800 */
[----:B------:R-:W-:Y:S01]  /*4fd0*/  IMAD.U32 R20, RZ, RZ, UR9 ;  /* 0x00000009ff147e24 */ /* 0x000fe2000f8e00ff */
[----:B------:R-:W-:Y:S01]  /*4fe0*/  UPRMT UR8, UR37, 0x654, UR17 ;  /* 0x0000065425087896 */ /* 0x000fe20008000011 */
[----:B------:R-:W-:Y:S03]  /*4ff0*/  @!P4 R2UR UR15, R21 ;  /* 0x00000000150fc2ca */ /* 0x000fe600000e0000 */
[----:B------:R-:W-:Y:S01]  /*5000*/  @!P4 R2UR UR14, R20 ;  /* 0x00000000140ec2ca */ /* 0x000fe200000e0000 */
[----:B------:R-:W-:Y:S11]  /*5010*/  @!P4 IMAD.MOV.U32 R20, RZ, RZ, 0x2000 ;  /* 0x00002000ff14c424 */ /* 0x000ff600078e00ff */
[----:B------:R-:W-:Y:S01]  /*5020*/  @!UPT UIADD3 URZ, UPT, UPT, URZ, URZ, URZ ;  /* 0x000000fffffff290 */ /* 0x000fe2000fffe0ff */
[----:B------:R1:W-:Y:S01]  /*5030*/  @!UP1 UTMALDG.3D [UR16], [UR14], desc[UR10] ;  /* 0x00000a100e0095b4 */ /* 0x0003e20008011000 */
[----:B------:R1:W-:Y:S02]  /*5040*/  @!P4 SYNCS.ARRIVE.TRANS64.RED.A0TR RZ, [UR7+0xc0], R20 ;  /* 0x0000c014ffffc9a7 */ /* 0x0003e40008300407 */
[----:B-1----:R-:W-:Y:S01]  /*5050*/  @!P1 ISETP.NE.AND P2, PT, R3, 0x1, PT ;  /* 0x000000010300980c */ /* 0x002fe20003f45270 */
[C---:B--2---:R-:W-:Y:S01]  /*5060*/  @!P1 IMAD.HI.U32 R14, R13.reuse, R14, RZ ;  /* 0x0000000e0d0e9227 */ /* 0x044fe200078e00ff */
[----:B----4-:R-:W-:Y:S03]  /*5070*/  @!P1 ISETP.NE.AND P0, PT, R10, 0x1, PT ;  /* 0x000000010a00980c */ /* 0x010fe60003f05270 */
[C---:B------:R-:W-:Y:S01]  /*5080*/  @!P1 IMAD.HI.U32 R11, R8.reuse, R11, RZ ;  /* 0x0000000b080b9227 */ /* 0x040fe200078e00ff */
[----:B------:R-:W-:Y:S04]  /*5090*/  @!P1 SHF.R.U32.HI R14, RZ, R15, R14 ;  /* 0x0000000fff0e9219 */ /* 0x000fe8000001160e */
[----:B-----5:R-:W-:Y:S01]  /*50a0*/  @!P1 SHF.R.U32.HI R9, RZ, R0, R11 ;  /* 0x00000000ff099219 */ /* 0x020fe2000001160b */
[----:B------:R-:W-:Y:S01]  /*50b0*/  SYNCS.ARRIVE.TRANS64.RED.A1T0 RZ, [UR8], RZ ;  /* 0x000000ffffff79a7 */ /* 0x000fe20008100408 */
[----:B------:R-:W-:Y:S02]  /*50c0*/  @!P1 SEL R14, R13, R14, !P2 ;  /* 0x0000000e0d0e9207 */ /* 0x000fe40005000000 */
[----:B------:R-:W-:Y:S01]  /*50d0*/  @!P1 SEL R9, R8, R9, !P0 ;  /* 0x0000000908099207 */ /* 0x000fe20004000000 */
[----:B------:R-:W1:Y:S04]  /*50e0*/  SYNCS.PHASECHK.TRANS64.TRYWAIT P5, [UR7+0xe8], R12 ;  /* 0x0000e80cff0075a7 */ /* 0x000e6800080a1107 */
[----:B------:R-:W-:Y:S02]  /*50f0*/  @!P1 IMAD.IADD R0, R9, 0x1, -R14 ;  /* 0x0000000109009824 */ /* 0x000fe400078e0a0e */
[----:B------:R-:W-:Y:S02]  /*5100*/  @!P1 IMAD.IADD R9, R14, 0x1, -R9 ;  /* 0x000000010e099824 */ /* 0x000fe400078e0a09 */
[----:B------:R-:W-:Y:S02]  /*5110*/  @!P1 IMAD R13, R0, R3, R13 ;  /* 0x00000003000d9224 */ /* 0x000fe400078e020d */
[----:B------:R-:W-:Y:S01]  /*5120*/  @!P1 IMAD R8, R9, R10, R8 ;  /* 0x0000000a09089224 */ /* 0x000fe200078e0208 */
[----:B-1----:R-:W-:Y:S06]  /*5130*/  @!P5 BRA `(.L_x_101) ;  /* 0x000000740060d947 */ /* 0x002fec0003800000 */
.L_x_201:
[----:B-1----:R-:W-:Y:S01]  /*5140*/  @!P4 IADD3 R3, P0, PT, R32, 0x580, RZ ;  /* 0x000005802003c810 */ /* 0x002fe20007f1e0ff */
[----:B------:R-:W-:Y:S01]  /*5150*/  VOTEU.ALL UP1, P4 ;  /* 0x0000000000ff7886 */ /* 0x000fe20002020000 */
[----:B------:R-:W-:Y:S01]  /*5160*/  UMOV UR18, 0x0 ;  /* 0x0000000000127882 */ /* 0x000fe20000000000 */
[----:B------:R-:W-:Y:S01]  /*5170*/  UMOV UR19, 0x10000000 ;  /* 0x1000000000137882 */ /* 0x000fe20000000000 */
[----:B------:R-:W-:Y:S01]  /*5180*/  @!P4 R2UR UR9, R3 ;  /* 0x000000000309c2ca */ /* 0x000fe200000e0000 */
[----:B------:R-:W-:Y:S01]  /*5190*/  @!P4 IMAD.X R0, RZ, RZ, R33, P0 ;  /* 0x000000ffff00c224 */ /* 0x000fe200000e0621 */
[----:B------:R-:W-:Y:S01]  /*51a0*/  @!UP1 UIADD3 UR10, UPT, UPT, UR34, 0xc0, URZ ;  /* 0x000000c0220a9890 */ /* 0x000fe2000fffe0ff */
[----:B------:R-:W-:Y:S01]  /*51b0*/  ISETP.NE.AND P0, PT, R30, 0x2, PT ;  /* 0x000000021e00780c */ /* 0x000fe20003f05270 */
[----:B------:R-:W-:Y:S01]  /*51c0*/  UMOV UR11, UR35 ;  /* 0x00000023000b7c82 */ /* 0x000fe20008000000 */
[----:B------:R-:W-:Y:S01]  /*51d0*/  UMOV UR12, UR36 ;  /* 0x00000024000c7c82 */ /* 0x000fe20008000000 */
[----:B------:R-:W-:Y:S01]  /*51e0*/  @!P4 R2UR UR8, R0 ;  /* 0x000000000008c2ca */ /* 0x000fe200000e0000 */
[----:B------:R-:W-:Y:S01]  /*51f0*/  IMAD.IADD R20, R8, 0x1, R147 ;  /* 0x0000000108147824 */ /* 0x000fe200078e0293 */
[----:B------:R-:W-:Y:S01]  /*5200*/  @P3 R2UR UR36, R28 ;  /* 0x000000001c2432ca */ /* 0x000fe200000e0000 */
[----:B------:R-:W-:Y:S01]  /*5210*/  IMAD.IADD R21, R13, 0x1, R170 ;  /* 0x000000010d157824 */ /* 0x000fe200078e02aa */
[----:B------:R-:W-:Y:S02]  /*5220*/  SEL R0, RZ, 0x1, P0 ;  /* 0x00000001ff007807 */ /* 0x000fe40000000000 */
[----:B------:R-:W-:Y:S01]  /*5230*/  LOP3.LUT R31, R31, 0x1, RZ, 0x3c, !PT ;  /* 0x000000011f1f7812 */ /* 0x000fe200078e3cff */
[----:B------:R-:W-:Y:S01]  /*5240*/  IMAD.U32 R10, RZ, RZ, UR9 ;  /* 0x00000009ff0a7e24 */ /* 0x000fe2000f8e00ff */
[----:B------:R-:W-:Y:S01]  /*5250*/  @!UP1 UIADD3 UR9, UPT, UPT, UR7, 0xc8, URZ ;  /* 0x000000c807099890 */ /* 0x000fe2000fffe0ff */
[----:B------:R-:W-:Y:S02]  /*5260*/  LOP3.LUT R29, R29, R0, RZ, 0x3c, !PT ;  /* 0x000000001d1d7212 */ /* 0x000fe400078e3cff */
[----:B------:R-:W-:Y:S02]  /*5270*/  SEL R30, R30, RZ, P0 ;  /* 0x000000ff1e1e7207 */ /* 0x000fe40000000000 */
[----:B------:R-:W-:Y:S01]  /*5280*/  IMAD.U32 R11, RZ, RZ, UR8 ;  /* 0x00000008ff0b7e24 */ /* 0x000fe2000f8e00ff */
[----:B------:R-:W-:Y:S01]  /*5290*/  @!P4 R2UR UR14, R10 ;  /* 0x000000000a0ec2ca */ /* 0x000fe200000e0000 */
[----:B------:R-:W-:Y:S01]  /*52a0*/  @!UP1 UIADD3 UR8, UPT, UPT, UR7, 0x6200, URZ ;  /* 0x0000620007089890 */ /* 0x000fe2000fffe0ff */
[----:B------:R-:W-:Y:S02]  /*52b0*/  VOTEU.ALL UP1, P4 ;  /* 0x0000000000ff7886 */ /* 0x000fe40002020000 */
[----:B------:R-:W-:Y:S11]  /*52c0*/  @!P4 R2UR UR15, R11 ;  /* 0x000000000b0fc2ca */ /* 0x000ff600000e0000 */
[----:B------:R-:W-:Y:S02]  /*52d0*/  @!UPT UIADD3 URZ, UPT, UPT, URZ, URZ, URZ ;  /* 0x000000fffffff290 */ /* 0x000fe4000fffe0ff */
[----:B------:R2:W-:Y:S01]  /*52e0*/  @!UP1 UTMALDG.3D [UR8], [UR14], desc[UR18] ;  /* 0x000012080e0095b4 */ /* 0x0005e20008011000 */
[----:B------:R2:W-:Y:S01]  /*52f0*/  @!P4 SYNCS.ARRIVE.TRANS64.RED.A0TR RZ, [UR7+0xc8], R23 ;  /* 0x0000c817ffffc9a7 */ /* 0x0005e20008300407 */
[----:B------:R-:W-:Y:S01]  /*5300*/  UPLOP3.LUT UP1, UPT, UPT, UPT, UPT, 0x80, 0x8 ;  /* 0x000000000008789c */ /* 0x000fe20003f2f070 */
[----:B------:R-:W-:Y:S01]  /*5310*/  SYNCS.ARRIVE.TRANS64.RED.A1T0 RZ, [UR13], RZ ;  /* 0x000000ffffff79a7 */ /* 0x000fe2000810040d */
[----:B------:R-:W-:Y:S09]  /*5320*/  @P3 BRA `(.L_x_102) ;  /* 0xfffffff000943947 */ /* 0x000ff2000383ffff */
[----:B------:R-:W-:-:S04]  /*5330*/  SHF.L.U32 R3, R31, 0x1f, RZ ;  /* 0x0000001f1f037819 */ /* 0x000fc800000006ff */
[----:B------:R-:W1:Y:S02]  /*5340*/  SYNCS.PHASECHK.TRANS64.TRYWAIT P0, [UR7+0xd0], R3 ;  /* 0x0000d003ff0075a7 */ /* 0x000e640008001107 */
[----:B-1----:R-:W-:Y:S05]  /*5350*/  @!P0 BRA `(.L_x_103) ;  /* 0x0000007000f08947 */ /* 0x002fea0003800000 */
.L_x_203:
[----:B------:R-:W4:Y:S02]  /*5360*/  SYNCS.PHASECHK.TRANS64.TRYWAIT P0, [UR7+0xd8], R3 ;  /* 0x0000d803ff0075a7 */ /* 0x000f240008001107 */
[----:B----4-:R-:W-:Y:S05]  /*5370*/  @!P0 BRA `(.L_x_104) ;  /* 0x0000007400008947 */ /* 0x010fea0003800000 */
.L_x_205:
[----:B------:R-:W4:Y:S02]  /*5380*/  SYNCS.PHASECHK.TRANS64.TRYWAIT P0, [UR7+0xe0], R3 ;  /* 0x0000e003ff0075a7 */ /* 0x000f240008001107 */
[----:B----4-:R-:W-:Y:S05]  /*5390*/  @!P0 BRA `(.L_x_105) ;  /* 0x0000007400108947 */ /* 0x010fea0003800000 */
.L_x_207:
[----:B-1----:R-:W-:-:S07]  /*53a0*/  MOV R0, UR7 ;  /* 0x0000000700007c02 */ /* 0x002fce0008000f00 */
.L_x_106:
[----:B-1----:R-:W-:-:S04]  /*53b0*/  SHF.L.U32 R3, R31, 0x1f, RZ ;  /* 0x0000001f1f037819 */ /* 0x002fc800000006ff */
[----:B------:R1:W4:Y:S03]  /*53c0*/  SYNCS.PHASECHK.TRANS64.TRYWAIT P0, [R0+URZ+0xe8], R3 ;  /* 0x0000e803000075a7 */ /* 0x00032600080011ff */
[----:B----4-:R-:W-:Y:S05]  /*53d0*/  @!P0 NANOSLEEP.SYNCS 0x989680 ;  /* 0x009896800000895d */ /* 0x010fea0003900000 */
[----:B------:R-:W4:Y:S02]  /*53e0*/  @!P0 SYNCS.PHASECHK.TRANS64 P0, [R0+URZ+0xe8], R3 ;  /* 0x0000e803000085a7 */ /* 0x000f2400080010ff */
[----:B--2-4-:R-:W-:Y:S05]  /*53f0*/  @P0 EXIT ;  /* 0x000000000000094d */ /* 0x014fea0003800000 */
[----:B------:R-:W-:Y:S05]  /*5400*/  BRA `(.L_x_106) ;  /* 0xfffffffc00e87947 */ /* 0x000fea000383ffff */
.L_x_91:
[----:B------:R-:W-:-:S06]  /*5410*/  UISETP.GE.AND UP1, UPT, UR10, 0x4, UPT ;  /* 0x000000040a00788c */ /* 0x000fcc000bf26270 */
[----:B------:R-:W-:-:S13]  /*5420*/  PLOP3.LUT P0, PT, PT, PT, UP1, 0x80, 0x8 ;  /* 0x000000000008781c */ /* 0x000fda0003f0f018 */
[----:B------:R-:W-:Y:S05]  /*5430*/  @!P0 EXIT ;  /* 0x000000000000894d */ /* 0x000fea0003800000 */
[----:B------:R-:W-:Y:S01]  /*5440*/  BAR.SYNC.DEFER_BLOCKING 0x6, 0xa0 ;  /* 0x0182800000007b1d */ /* 0x000fe20000010000 */
[C---:B------:R-:W-:Y:S01]  /*5450*/  IMAD.SHL.U32 R3, R185.reuse, 0x40, RZ ;  /* 0x00000040b9037824 */ /* 0x040fe200078e00ff */
[C---:B------:R-:W-:Y:S01]  /*5460*/  LOP3.LUT R189, R185.reuse, 0x60, RZ, 0xc0, !PT ;  /* 0x00000060b9bd7812 */ /* 0x040fe200078ec0ff */
[C---:B------:R-:W-:Y:S01]  /*5470*/  IMAD.SHL.U32 R172, R185.reuse, 0x8, RZ ;  /* 0x00000008b9ac7824 */ /* 0x040fe200078e00ff */
[C---:B------:R-:W-:Y:S01]  /*5480*/  LOP3.LUT R187, R185.reuse, 0x2, RZ, 0xc0, !PT ;  /* 0x00000002b9bb7812 */ /* 0x040fe200078ec0ff */
[----:B------:R-:W-:Y:S01]  /*5490*/  IMAD.U32 R79, R185, 0x10000, RZ ;  /* 0x00010000b94f7824 */ /* 0x000fe200078e00ff */
[----:B------:R-:W-:Y:S02]  /*54a0*/  UMOV UR49, 0x400 ;  /* 0x0000040000317882 */ /* 0x000fe40000000000 */
[----:B------:R-:W1:Y:S01]  /*54b0*/  LDC R177, c[0x0][0x370] ;  /* 0x0000dc00ffb17b82 */ /* 0x000e620000000800 */
[----:B------:R-:W-:Y:S01]  /*54c0*/  ULEA UR49, UR37, UR49, 0x18 ;  /* 0x0000003125317291 */ /* 0x000fe2000f8ec0ff */
[----:B------:R-:W-:Y:S01]  /*54d0*/  LOP3.LUT R5, R3, 0x180, RZ, 0xc0, !PT ;  /* 0x0000018003057812 */ /* 0x000fe200078ec0ff */
[----:B------:R-:W-:Y:S01]  /*54e0*/  HFMA2 R192, -RZ, RZ, 0, 0 ;  /* 0x00000000ffc07431 */ /* 0x000fe200000001ff */
[----:B------:R-:W-:Y:S01]  /*54f0*/  LOP3.LUT R79, R79, 0x600000, RZ, 0xc0, !PT ;  /* 0x006000004f4f7812 */ /* 0x000fe200078ec0ff */
[----:B------:R-:W-:Y:S01]  /*5500*/  UIADD3 UR4, UPT, UPT, UR49, 0x8200, URZ ;  /* 0x0000820031047890 */ /* 0x000fe2000fffe0ff */
[----:B------:R-:W-:Y:S01]  /*5510*/  LOP3.LUT R172, R5, 0x30, R172, 0xf8, !PT ;  /* 0x0000003005ac7812 */ /* 0x000fe200078ef8ac */
[----:B------:R-:W-:Y:S01]  /*5520*/  IMAD.MOV.U32 R76, RZ, RZ, RZ ;  /* 0x000000ffff4c7224 */ /* 0x000fe200078e00ff */
[----:B------:R-:W2:Y:S01]  /*5530*/  LDC R74, c[0x0][0xb0c] ;  /* 0x0002c300ff4a7b82 */ /* 0x000ea20000000800 */
[----:B------:R-:W-:-:S02]  /*5540*/  LOP3.LUT R185, R185, 0x4, RZ, 0xc0, !PT ;  /* 0x00000004b9b97812 */ /* 0x000fc400078ec0ff */
[----:B------:R-:W-:Y:S02]  /*5550*/  CS2R R182, SRZ ;  /* 0x0000000000b67805 */ /* 0x000fe4000001ff00 */
[----:B------:R-:W-:Y:S02]  /*5560*/  LOP3.LUT R172, R172, 0x1e40, R3, 0xf8, !PT ;  /* 0x00001e40acac7812 */ /* 0x000fe400078ef803 */
[----:B------:R-:W-:Y:S02]  /*5570*/  CS2R R180, SRZ ;  /* 0x0000000000b47805 */ /* 0x000fe4000001ff00 */
[----:B------:R-:W-:Y:S01]  /*5580*/  IADD3 R184, PT, PT, -R185, 0x2, RZ ;  /* 0x00000002b9b87810 */ /* 0x000fe20007ffe1ff */
[----:B------:R-:W-:Y:S01]  /*5590*/  IMAD.MOV R176, RZ, RZ, -R187 ;  /* 0x000000ffffb07224 */ /* 0x000fe200078e0abb */
[----:B------:R-:W-:Y:S01]  /*55a0*/  MOV R188, UR4 ;  /* 0x0000000400bc7c02 */ /* 0x000fe20008000f00 */
[----:B------:R-:W3:Y:S01]  /*55b0*/  LDC R174, c[0x0][0xb20] ;  /* 0x0002c800ffae7b82 */ /* 0x000ee20000000800 */
[----:B------:R-:W4:Y:S01]  /*55c0*/  LDS R0, [UR49+0x190] ;  /* 0x00019031ff007984 */ /* 0x000f220008000800 */
[----:B------:R-:W-:Y:S01]  /*55d0*/  VIADD R186, R172, UR49 ;  /* 0x00000031acba7c36 */ /* 0x000fe20008000000 */
[----:B------:R-:W1:Y:S01]  /*55e0*/  LDCU.64 UR52, c[0x0][0x348] ;  /* 0x00006900ff3477ac */ /* 0x000e620008000a00 */
[----:B------:R-:W-:-:S02]  /*55f0*/  IMAD.MOV R175, RZ, RZ, -R185 ;  /* 0x000000ffffaf7224 */ /* 0x000fc400078e0ab9 */
[----:B------:R-:W-:Y:S01]  /*5600*/  VIADD R186, R186, 0x200 ;  /* 0x00000200baba7836 */ /* 0x000fe20000000000 */
[----:B------:R-:W1:Y:S01]  /*5610*/  LDCU.64 UR38, c[0x0][0x888] ;  /* 0x00011100ff2677ac */ /* 0x000e620008000a00 */
[----:B------:R-:W1:Y:S01]  /*5620*/  LDC R73, c[0x0][0xb30] ;  /* 0x0002cc00ff497b82 */ /* 0x000e620000000800 */
[----:B------:R-:W1:Y:S01]  /*5630*/  LDCU.64 UR44, c[0x0][0x890] ;  /* 0x00011200ff2c77ac */ /* 0x000e620008000a00 */
[----:B------:R-:W-:-:S06]  /*5640*/  UIADD3 UR48, UPT, UPT, UR49, 0x200, URZ ;  /* 0x0000020031307890 */ /* 0x000fcc000fffe0ff */
[----:B------:R-:W1:Y:S08]  /*5650*/  LDC.64 R168, c[0x0][0xb10] ;  /* 0x0002c400ffa87b82 */ /* 0x000e700000000a00 */
[----:B------:R-:W1:Y:S08]  /*5660*/  LDC.64 R70, c[0x0][0xb18] ;  /* 0x0002c600ff467b82 */ /* 0x000e700000000a00 */
[----:B------:R-:W1:Y:S08]  /*5670*/  LDC.64 R68, c[0x0][0xb28] ;  /* 0x0002ca00ff447b82 */ /* 0x000e700000000a00 */
[----:B------:R-:W1:Y:S01]  /*5680*/  LDC.64 R166, c[0x0][0x8b0] ;  /* 0x00022c00ffa67b82 */ /* 0x000e620000000a00 */
[----:B----4-:R-:W-:-:S07]  /*5690*/  IMAD.IADD R79, R0, 0x1, R79 ;  /* 0x00000001004f7824 */ /* 0x010fce00078e024f */
[----:B------:R-:W4:Y:S08]  /*56a0*/  LDC.64 R164, c[0x0][0x8a8] ;  /* 0x00022a00ffa47b82 */ /* 0x000f300000000a00 */
[----:B--23--:R-:W1:Y:S02]  /*56b0*/  LDC R178, c[0x0][0x374] ;  /* 0x0000dd00ffb27b82 */ /* 0x00ce640000000800 */
.L_x_151:
[----:B------:R-:W-:Y:S02]  /*56c0*/  LEA R0, R192, UR49, 0x3 ;  /* 0x00000031c0007c11 */ /* 0x000fe4000f8e18ff */
[----:B------:R-:W-:Y:S02]  /*56d0*/  SHF.L.U32 R3, R182, 0x1f, RZ ;  /* 0x0000001fb6037819 */ /* 0x000fe400000006ff */
[----:B-1----:R-:W-:Y:S02]  /*56e0*/  LEA R16, R192, UR49, 0x4 ;  /* 0x00000031c0107c11 */ /* 0x002fe4000f8e20ff */
[----:B------:R-:W2:Y:S02]  /*56f0*/  SYNCS.PHASECHK.TRANS64.TRYWAIT P0, [R0+URZ+0x100], R3 ;  /* 0x00010003000075a7 */ /* 0x000ea400080011ff */
[----:B--2---:R-:W-:Y:S05]  /*5700*/  @!P0 BRA `(.L_x_107) ;  /* 0x00000070004c8947 */ /* 0x004fea0003800000 */
.L_x_208:
[----:B------:R-:W3:Y:S01]  /*5710*/  LDC.64 R12, c[0x0][0xb10] ;  /* 0x0002c400ff0c7b82 */ /* 0x000ee20000000a00 */
[----:B------:R-:W4:Y:S01]  /*5720*/  LDS.128 R16, [R16+0x170] ;  /* 0x0001700010107984 */ /* 0x000f220000000c00 */
[----:B-1----:R-:W-:Y:S01]  /*5730*/  ISETP.NE.AND P1, PT, R73, 0x1, PT ;  /* 0x000000014900780c */ /* 0x002fe20003f25270 */
[----:B--2---:R-:W-:Y:S01]  /*5740*/  VIADD R0, R0, 0x110 ;  /* 0x0000011000007836 */ /* 0x004fe20000000000 */
[----:B------:R-:W-:Y:S04]  /*5750*/  ISETP.GE.AND P0, PT, R72, 0x1, PT ;  /* 0x000000014800780c */ /* 0x000fe80003f06270 */
[----:B------:R-:W1:Y:S01]  /*5760*/  LDC.64 R10, c[0x0][0xb18] ;  /* 0x0002c600ff0a7b82 */ /* 0x000e620000000a00 */
[----:B------:R-:W-:Y:S01]  /*5770*/  PRMT R0, RZ, 0x654, R0 ;  /* 0x00000654ff007816 */ /* 0x000fe20000000000 */
[----:B------:R-:W-:Y:S01]  /*5780*/  @!PT LDS RZ, [RZ] ;  /* 0x00000000fffff984 */ /* 0x000fe20000000800 */
[----:B------:R-:W-:Y:S01]  /*5790*/  @!PT LDS RZ, [RZ] ;  /* 0x00000000fffff984 */ /* 0x000fe20000000800 */
[----:B------:R-:W-:Y:S01]  /*57a0*/  @!PT LDS RZ, [RZ] ;  /* 0x00000000fffff984 */ /* 0x000fe20000000800 */
[----:B------:R-:W-:Y:S01]  /*57b0*/  @!PT LDS RZ, [RZ] ;  /* 0x00000000fffff984 */ /* 0x000fe20000000800 */
[----:B------:R2:W-:Y:S06]  /*57c0*/  MEMBAR.ALL.CTA ;  /* 0x0000000000007992 */ /* 0x0005ec0000008000 */
[----:B--2---:R-:W2:Y:S01]  /*57d0*/  FENCE.VIEW.ASYNC.S ;  /* 0x00000000000073c6 */ /* 0x004ea20000000000 */
[----:B------:R-:W1:Y:S08]  /*57e0*/  @!P1 LDC R14, c[0x0][0xb20] ;  /* 0x0002c800ff0e9b82 */ /* 0x000e700000000800 */
[----:B------:R-:W1:Y:S01]  /*57f0*/  @!P1 LDC R9, c[0x0][0xb0c] ;  /* 0x0002c300ff099b82 */ /* 0x000e620000000800 */
[----:B--2---:R2:W-:Y:S01]  /*5800*/  SYNCS.ARRIVE.TRANS64.RED.A1T0 RZ, [R0+URZ], RZ ;  /* 0x000000ff00ff79a7 */ /* 0x0045e200081004ff */
[----:B----4-:R-:W-:Y:S04]  /*5810*/  LOP3.LUT P4, RZ, R18, 0x1, RZ, 0xc0, !PT ;  /* 0x0000000112ff7812 */ /* 0x010fe8000788c0ff */
[----:B------:R-:W-:Y:S09]  /*5820*/  P2R R190, PR, RZ, 0x10 ;  /* 0x00000010ffbe7803 */ /* 0x000ff20000000000 */
[----:B------:R-:W-:Y:S02]  /*5830*/  @P4 MOV R77, R16 ;  /* 0x00000010004d4202 */ /* 0x000fe40000000f00 */
[----:B------:R-:W-:Y:S01]  /*5840*/  @P4 LOP3.LUT R75, R17, 0xffff, RZ, 0xc0, !PT ;  /* 0x0000ffff114b4812 */ /* 0x000fe200078ec0ff */
[----:B--23--:R-:W-:Y:S06]  /*5850*/  @!P0 BRA `(.L_x_108) ;  /* 0x0000000000a48947 */ /* 0x00cfec0003800000 */
[----:B------:R-:W-:Y:S01]  /*5860*/  IMAD.HI.U32 R23, R178, R71, RZ ;  /* 0x00000047b2177227 */ /* 0x000fe200078e00ff */
[----:B------:R-:W-:Y:S02]  /*5870*/  ISETP.NE.AND P0, PT, R70, 0x1, PT ;  /* 0x000000014600780c */ /* 0x000fe40003f05270 */
[----:B------:R-:W-:Y:S01]  /*5880*/  ISETP.NE.AND P2, PT, R72, 0x1, PT ;  /* 0x000000014800780c */ /* 0x000fe20003f45270 */
[----:B------:R-:W-:Y:S01]  /*5890*/  IMAD.HI.U32 R22, R177, R168, RZ ;  /* 0x000000a8b1167227 */ /* 0x000fe200078e00ff */
[----:B------:R-:W-:Y:S02]  /*58a0*/  SHF.R.U32.HI R23, RZ, R174, R23 ;  /* 0x000000aeff177219 */ /* 0x000fe40000011617 */
[----:B------:R-:W-:Y:S01]  /*58b0*/  ISETP.NE.AND P3, PT, R74, 0x1, PT ;  /* 0x000000014a00780c */ /* 0x000fe20003f65270 */
[----:B------:R-:W-:Y:S01]  /*58c0*/  IMAD.HI.U32 R26, R77, R168, RZ ;  /* 0x000000a84d1a7227 */ /* 0x000fe200078e00ff */
[----:B------:R-:W-:Y:S02]  /*58d0*/  SHF.R.U32.HI R22, RZ, R169, R22 ;  /* 0x000000a9ff167219 */ /* 0x000fe40000011616 */
[----:B------:R-:W-:Y:S01]  /*58e0*/  SEL R3, R178, R23, !P0 ;  /* 0x00000017b2037207 */ /* 0x000fe20004000000 */
[----:B------:R-:W-:Y:S01]  /*58f0*/  IMAD.HI.U32 R23, R75, R71, RZ ;  /* 0x000000474b177227 */ /* 0x000fe200078e00ff */
[----:B------:R-:W-:Y:S02]  /*5900*/  SEL R7, R177, R22, !P3 ;  /* 0x00000016b1077207 */ /* 0x000fe40005800000 */
[----:B------:R-:W-:Y:S01]  /*5910*/  SHF.R.U32.HI R26, RZ, R169, R26 ;  /* 0x000000a9ff1a7219 */ /* 0x000fe2000001161a */
[-C--:B------:R-:W-:Y:S04]  /*5920*/  IMAD.HI.U32 R22, R3, R68.reuse, RZ ;  /* 0x0000004403167227 */ /* 0x080fe800078e00ff */
[----:B------:R-:W-:Y:S01]  /*5930*/  IMAD.HI.U32 R24, R7, R68, RZ ;  /* 0x0000004407187227 */ /* 0x000fe200078e00ff */
[-C--:B------:R-:W-:Y:S02]  /*5940*/  @P2 SHF.R.U32.HI R3, RZ, R69.reuse, R22 ;  /* 0x00000045ff032219 */ /* 0x080fe40000011616 */
[----:B------:R-:W-:Y:S02]  /*5950*/  SHF.R.U32.HI R22, RZ, R174, R23 ;  /* 0x000000aeff167219 */ /* 0x000fe40000011617 */
[----:B------:R-:W-:Y:S01]  /*5960*/  @P2 SHF.R.U32.HI R7, RZ, R69, R24 ;  /* 0x00000045ff072219 */ /* 0x000fe20000011618 */
[C---:B------:R-:W-:Y:S01]  /*5970*/  IMAD R2, R72.reuse, R3, RZ ;  /* 0x0000000348027224 */ /* 0x040fe200078e02ff */
[----:B------:R-:W-:Y:S02]  /*5980*/  SEL R5, R75, R22, !P0 ;  /* 0x000000164b057207 */ /* 0x000fe40004000000 */
[----:B------:R-:W-:Y:S01]  /*5990*/  SEL R3, R77, R26, !P3 ;  /* 0x0000001a4d037207 */ /* 0x000fe20005800000 */
[----:B------:R-:W-:Y:S01]  /*59a0*/  IMAD R4, R72, R7, RZ ;  /* 0x0000000748047224 */ /* 0x000fe200078e02ff */
[C---:B------:R-:W-:Y:S01]  /*59b0*/  ISETP.GE.AND P0, PT, R5.reuse, R2, PT ;  /* 0x000000020500720c */ /* 0x040fe20003f06270 */
[----:B------:R-:W-:Y:S03]  /*59c0*/  IMAD.HI.U32 R6, R5, R68, RZ ;  /* 0x0000004405067227 */ /* 0x000fe600078e00ff */
[----:B------:R-:W-:Y:S01]  /*59d0*/  ISETP.GE.OR P0, PT, R3, R4, P0 ;  /* 0x000000040300720c */ /* 0x000fe20000706670 */
[----:B------:R-:W-:Y:S01]  /*59e0*/  IMAD.MOV R4, RZ, RZ, -R3 ;  /* 0x000000ffff047224 */ /* 0x000fe200078e0a03 */
[-C--:B------:R-:W-:Y:S03]  /*59f0*/  SHF.R.U32.HI R6, RZ, R69.reuse, R6 ;  /* 0x00000045ff067219 */ /* 0x080fe60000011606 */
[----:B------:R-:W-:Y:S01]  /*5a00*/  IMAD R77, R74, R4, R77 ;  /* 0x000000044a4d7224 */ /* 0x000fe200078e024d */
[----:B------:R-:W-:Y:S05]  /*5a10*/  SEL R15, R5, R6, !P2 ;  /* 0x00000006050f7207 */ /* 0x000fea0005000000 */
[----:B------:R-:W-:Y:S02]  /*5a20*/  IMAD.MOV R6, RZ, RZ, -R15 ;  /* 0x000000ffff067224 */ /* 0x000fe400078e0a0f */
[C---:B------:R-:W-:Y:S04]  /*5a30*/  @!P0 IMAD.HI.U32 R2, R3.reuse, R68, RZ ;  /* 0x0000004403028227 */ /* 0x040fe800078e00ff */
[----:B------:R-:W-:Y:S01]  /*5a40*/  IMAD R6, R72, R6, R5 ;  /* 0x0000000648067224 */ /* 0x000fe200078e0205 */
[----:B------:R-:W-:Y:S04]  /*5a50*/  @!P0 SHF.R.U32.HI R2, RZ, R69, R2 ;  /* 0x00000045ff028219 */ /* 0x000fe80000011602 */
[----:B------:R-:W-:Y:S02]  /*5a60*/  @!P0 SEL R0, R3, R2, !P2 ;  /* 0x0000000203008207 */ /* 0x000fe40005000000 */
[----:B------:R-:W-:Y:S02]  /*5a70*/  IADD3 R2, PT, PT, -R5, RZ, RZ ;  /* 0x000000ff05027210 */ /* 0x000fe40007ffe1ff */
[----:B------:R-:W-:Y:S01]  /*5a80*/  @!P0 IADD3 R8, PT, PT, R15, -R0, RZ ;  /* 0x800000000f088210 */ /* 0x000fe20007ffe0ff */
[----:B------:R-:W-:Y:S02]  /*5a90*/  @!P0 IMAD R0, R7, R6, R0 ;  /* 0x0000000607008224 */ /* 0x000fe400078e0200 */
[----:B------:R-:W-:Y:S02]  /*5aa0*/  IMAD R75, R70, R2, R75 ;  /* 0x00000002464b7224 */ /* 0x000fe400078e024b */
[----:B------:R-:W-:Y:S02]  /*5ab0*/  @!P0 IMAD R5, R8, R72, R3 ;  /* 0x0000004808058224 */ /* 0x000fe400078e0203 */
[----:B------:R-:W-:Y:S04]  /*5ac0*/  @!P0 IMAD.MOV.U32 R3, RZ, RZ, R0 ;  /* 0x000000ffff038224 */ /* 0x000fe800078e0000 */
[----:B------:R-:W-:Y:S02]  /*5ad0*/  IMAD R77, R3, R74, R77 ;  /* 0x0000004a034d7224 */ /* 0x000fe400078e024d */
[----:B------:R-:W-:Y:S07]  /*5ae0*/  IMAD R75, R5, R70, R75 ;  /* 0x00000046054b7224 */ /* 0x000fee00078e024b */
.L_x_108:
[----:B-1----:R-:W-:Y:S01]  /*5af0*/  @!P1 ISETP.NE.AND P0, PT, R10, 0x1, PT ;  /* 0x000000010a00980c */ /* 0x002fe20003f05270 */
[----:B------:R-:W-:Y:S01]  /*5b00*/  @!P1 IMAD.HI.U32 R0, R77, R12, RZ ;  /* 0x0000000c4d009227 */ /* 0x000fe200078e00ff */
[----:B------:R-:W-:Y:S01]  /*5b10*/  @!P1 ISETP.NE.AND P2, PT, R9, 0x1, PT ;  /* 0x000000010900980c */ /* 0x000fe20003f45270 */
[----:B------:R-:W-:Y:S01]  /*5b20*/  ULOP3.LUT UP0, URZ, UR48, 0x1b0, URZ, 0xc0, !UPT ;  /* 0x000001b030ff7892 */ /* 0x000fe2000f80c0ff */
[----:B------:R-:W-:Y:S01]  /*5b30*/  R2UR UR42, R21 ;  /* 0x00000000152a72ca */ /* 0x000fe200000e0000 */
[----:B------:R-:W-:Y:S01]  /*5b40*/  @!P1 IMAD.HI.U32 R3, R75, R11, RZ ;  /* 0x0000000b4b039227 */ /* 0x000fe200078e00ff */
[----:B------:R-:W-:Y:S02]  /*5b50*/  @!P1 SHF.R.U32.HI R0, RZ, R13, R0 ;  /* 0x0000000dff009219 */ /* 0x000fe40000011600 */
[----:B------:R-:W-:Y:S01]  /*5b60*/  R2UR UR41, R20 ;  /* 0x00000000142972ca */ /* 0x000fe200000e0000 */
[----:B------:R-:W-:Y:S01]  /*5b70*/  VIADD R192, R192, 0x1 ;  /* 0x00000001c0c07836 */ /* 0x000fe20000000000 */
[----:B------:R-:W-:Y:S02]  /*5b80*/  @!P1 SHF.R.U32.HI R2, RZ, R14, R3 ;  /* 0x0000000eff029219 */ /* 0x000fe40000011603 */
[----:B------:R-:W-:Y:S02]  /*5b90*/  @!P1 SEL R3, R77, R0, !P2 ;  /* 0x000000004d039207 */ /* 0x000fe40005000000 */
[----:B------:R-:W-:Y:S02]  /*5ba0*/  @!P1 SEL R2, R75, R2, !P0 ;  /* 0x000000024b029207 */ /* 0x000fe40004000000 */
[----:B------:R-:W-:Y:S01]  /*5bb0*/  @P4 SHF.R.U32.HI R179, RZ, 0x10, R17 ;  /* 0x00000010ffb34819 */ /* 0x000fe20000011611 */
[----:B------:R-:W-:Y:S02]  /*5bc0*/  USHF.L.U32 UR42, UR42, 0x7, URZ ;  /* 0x000000072a2a7899 */ /* 0x000fe400080006ff */
[----:B------:R-:W-:Y:S02]  /*5bd0*/  @!P1 IMAD.IADD R0, R2, 0x1, -R3 ;  /* 0x0000000102009824 */ /* 0x000fe400078e0a03 */
[----:B------:R-:W-:Y:S01]  /*5be0*/  @!P1 IMAD.IADD R2, R3, 0x1, -R2 ;  /* 0x0000000103029824 */ /* 0x000fe200078e0a02 */
[----:B------:R-:W-:Y:S01]  /*5bf0*/  USHF.L.U32 UR41, UR41, 0x8, URZ ;  /* 0x0000000829297899 */ /* 0x000fe200080006ff */
[----:B------:R-:W-:Y:S02]  /*5c00*/  @!P1 IMAD R77, R0, R9, R77 ;  /* 0x00000009004d9224 */ /* 0x000fe400078e024d */
[----:B------:R-:W-:Y:S01]  /*5c10*/  @!P1 IMAD R75, R2, R10, R75 ;  /* 0x0000000a024b9224 */ /* 0x000fe200078e024b */
[----:B------:R-:W-:Y:S08]  /*5c20*/  BRA.U !UP0, `(.L_x_109) ;  /* 0x0000000108407547 */ /* 0x000ff0000b800000 */
[----:B------:R-:W1:Y:S01]  /*5c30*/  LDCU.64 UR8, c[0x4][0x88] ;  /* 0x01001100ff0877ac */ /* 0x000e620008000a00 */
[----:B------:R-:W-:Y:S01]  /*5c40*/  MOV R3, 0x0 ;  /* 0x0000000000037802 */ /* 0x000fe20000000f00 */
[----:B------:R-:W-:Y:S02]  /*5c50*/  HFMA2 R12, -RZ, RZ, 0, 5.9604644775390625e-08 ;  /* 0x00000001ff0c7431 */ /* 0x000fe400000001ff */
[----:B------:R-:W-:Y:S02]  /*5c60*/  IMAD.MOV.U32 R8, RZ, RZ, 0x70 ;  /* 0x00000070ff087424 */ /* 0x000fe400078e00ff */
[----:B------:R-:W-:Y:S01]  /*5c70*/  IMAD.MOV.U32 R13, RZ, RZ, RZ ;  /* 0x000000ffff0d7224 */ /* 0x000fe200078e00ff */
[----:B------:R-:W2:Y:S01]  /*5c80*/  LDCU.64 UR6, c[0x4][0x90] ;  /* 0x01001200ff0677ac */ /* 0x000ea20008000a00 */
[----:B------:R-:W3:Y:S01]  /*5c90*/  LDC.64 R2, c[0x4][R3] ;  /* 0x0100000003027b82 */ /* 0x000ee20000000a00 */
[----:B------:R-:W4:Y:S01]  /*5ca0*/  LDCU.64 UR4, c[0x4][0x8] ;  /* 0x01000100ff0477ac */ /* 0x000f220008000a00 */
[----:B-1----:R-:W-:Y:S01]  /*5cb0*/  MOV R5, UR9 ;  /* 0x0000000900057c02 */ /* 0x002fe20008000f00 */
[----:B------:R-:W-:Y:S01]  /*5cc0*/  IMAD.U32 R4, RZ, RZ, UR8 ;  /* 0x00000008ff047e24 */ /* 0x000fe2000f8e00ff */
[----:B--2---:R-:W-:Y:S01]  /*5cd0*/  MOV R7, UR7 ;  /* 0x0000000700077c02 */ /* 0x004fe20008000f00 */
[----:B------:R-:W-:Y:S01]  /*5ce0*/  IMAD.U32 R6, RZ, RZ, UR6 ;  /* 0x00000006ff067e24 */ /* 0x000fe2000f8e00ff */
[----:B----4-:R-:W-:Y:S01]  /*5cf0*/  MOV R11, UR5 ;  /* 0x00000005000b7c02 */ /* 0x010fe20008000f00 */
[----:B------:R-:W-:Y:S02]  /*5d00*/  IMAD.U32 R10, RZ, RZ, UR4 ;  /* 0x00000004ff0a7e24 */ /* 0x000fe4000f8e00ff */
[----:B------:R-:W-:Y:S07]  /*5d10*/  LEPC R20, `(.L_x_109) ;  /* 0x000000001014794e */ /* 0x000fee0000000000 */
[----:B---3-5:R-:W-:Y:S05]  /*5d20*/  CALL.ABS.NOINC R2 ;  /* 0x0000000002007343 */ /* 0x028fea0003c00000 */
.L_x_109:
[----:B------:R-:W-:Y:S01]  /*5d30*/  LOP3.LUT P0, RZ, R188, 0x1b0, RZ, 0xc0, !PT ;  /* 0x000001b0bcff7812 */ /* 0x000fe2000780c0ff */
[----:B------:R-:W-:Y:S11]  /*5d40*/  BSSY.RECONVERGENT B6, `(.L_x_110) ;  /* 0x0000013000067945 */ /* 0x000ff60003800200 */
[----:B------:R-:W-:Y:S01]  /*5d50*/  @!UPT UIADD3 URZ, UPT, UPT, URZ, URZ, URZ ;  /* 0x000000fffffff290 */ /* 0x000fe2000fffe0ff */
[----:B------:R-:W-:Y:S05]  /*5d60*/  @!P0 BRA `(.L_x_111) ;  /* 0x0000000000408947 */ /* 0x000fea0003800000 */
        /* <DEDUP_REMOVED lines=16> */
.L_x_111:
[----:B------:R-:W-:Y:S05]  /*5e70*/  BSYNC.RECONVERGENT B6 ;  /* 0x0000000000067941 */ /* 0x000fea0003800200 */
.L_x_110:
[----:B------:R-:W-:Y:S01]  /*5e80*/  ISETP.NE.U32.AND P4, PT, R166, RZ, PT ;  /* 0x000000ffa600720c */ /* 0x000fe20003f85070 */
[----:B------:R-:W-:Y:S01]  /*5e90*/  UISETP.NE.AND UP2, UPT, UR50, URZ, UPT ;  /* 0x000000ff3200728c */ /* 0x000fe2000bf45270 */
[----:B------:R-:W-:Y:S01]  /*5ea0*/  ISETP.NE.U32.AND P2, PT, RZ, UR38, PT ;  /* 0x00000026ff007c0c */ /* 0x000fe2000bf45070 */
[----:B------:R-:W-:Y:S01]  /*5eb0*/  UISETP.NE.U32.AND UP1, UPT, UR44, URZ, UPT ;  /* 0x000000ff2c00728c */ /* 0x000fe2000bf25070 */
[----:B------:R-:W-:Y:S01]  /*5ec0*/  ISETP.NE.AND.EX P4, PT, R167, RZ, PT, P4 ;  /* 0x000000ffa700720c */ /* 0x000fe20003f85340 */
[----:B------:R-:W-:Y:S01]  /*5ed0*/  UPLOP3.LUT UP0, UPT, UPT, UPT, UPT, 0x40, 0x4 ;  /* 0x000000000004789c */ /* 0x000fe20003f0e870 */
[----:B------:R-:W-:Y:S01]  /*5ee0*/  ISETP.NE.AND.EX P2, PT, RZ, UR39, PT, P2 ;  /* 0x00000027ff007c0c */ /* 0x000fe2000bf45320 */
[----:B------:R-:W-:Y:S01]  /*5ef0*/  UISETP.NE.AND.EX UP1, UPT, UR45, URZ, UPT, UP1 ;  /* 0x000000ff2d00728c */ /* 0x000fe2000bf25310 */
[----:B------:R-:W-:Y:S04]  /*5f00*/  PLOP3.LUT P1, PT, PT, PT, UP2, 0x80, 0x8 ;  /* 0x000000000008781c */ /* 0x000fe80003f2f028 */
[----:B------:R-:W-:Y:S06]  /*5f10*/  @UP2 UPLOP3.LUT UP0, UPT, UPT, UPT, UP1, 0x80, 0x8 ;  /* 0x000000000008289c */ /* 0x000fec0003f0f010 */
[----:B------:R-:W-:Y:S01]  /*5f20*/  PLOP3.LUT P0, PT, PT, PT, UP0, 0x80, 0x8 ;  /* 0x000000000008781c */ /* 0x000fe20003f0f008 */
[----:B------:R-:W-:Y:S01]  /*5f30*/  @!UPT UIADD3 URZ, UPT, UPT, URZ, URZ, URZ ;  /* 0x000000fffffff290 */ /* 0x000fe2000fffe0ff */
[----:B------:R-:W-:Y:S11]  /*5f40*/  BRA.U !UP1, `(.L_x_112) ;  /* 0x0000000109387547 */ /* 0x000ff6000b800000 */
[----:B------:R-:W-:Y:S01]  /*5f50*/  UISETP.NE.U32.AND UP0, UPT, UR38, URZ, UPT ;  /* 0x000000ff2600728c */ /* 0x000fe2000bf05070 */
[----:B------:R-:W-:Y:S02]  /*5f60*/  HFMA2 R0, -RZ, RZ, 0, 5.9604644775390625e-08 ;  /* 0x00000001ff007431 */ /* 0x000fe400000001ff */
[----:B------:R-:W-:Y:S01]  /*5f70*/  IMAD.MOV.U32 R171, RZ, RZ, 0x1 ;  /* 0x00000001ffab7424 */ /* 0x000fe200078e00ff */
[----:B------:R-:W-:Y:S06]  /*5f80*/  UISETP.NE.AND.EX UP0, UPT, UR39, URZ, UPT, UP0 ;  /* 0x000000ff2700728c */ /* 0x000fec000bf05300 */
[----:B------:R-:W-:Y:S05]  /*5f90*/  PLOP3.LUT P3, PT, PT, PT, UP0, 0x80, 0x8 ;  /* 0x000000000008781c */ /* 0x000fea0003f6f008 */
[----:B------:R-:W1:Y:S01]  /*5fa0*/  @UP0 LDCU.64 UR6, c[0x0][0x888] ;  /* 0x00011100ff0607ac */ /* 0x000e620008000a00 */
[----:B------:R-:W-:Y:S07]  /*5fb0*/  @UP0 UIMAD UR4, UR36, UR44, URZ ;  /* 0x0000002c240402a4 */ /* 0x000fee000f8e02ff */
[----:B------:R-:W-:Y:S01]  /*5fc0*/  @!P3 PRMT R171, R0, 0x7610, R171 ;  /* 0x0000761000abb816 */ /* 0x000fe200000000ab */
[----:B-1----:R-:W-:Y:S03]  /*5fd0*/  @UP0 UIMAD.WIDE UR6, UR4, 0x4, UR6 ;  /* 0x00000004040608a5 */ /* 0x002fe6000f8e0206 */
[----:B------:R-:W1:Y:S03]  /*5fe0*/  @!UP0 LDCU UR4, c[0x0][0x880] ;  /* 0x00011000ff0487ac */ /* 0x000e660008000800 */
[----:B------:R-:W-:Y:S01]  /*5ff0*/  IMAD.U32 R2, RZ, RZ, UR6 ;  /* 0x00000006ff027e24 */ /* 0x000fe2000f8e00ff */
[----:B------:R-:W-:Y:S05]  /*6000*/  MOV R3, UR7 ;  /* 0x0000000700037c02 */ /* 0x000fea0008000f00 */
[----:B-----5:R2:W5:Y:S02]  /*6010*/  @P3 LDG.E R81, desc[UR46][R2.64] ;  /* 0x0000002e02513981 */ /* 0x020564000c1e1900 */
[----:B-12---:R-:W-:Y:S02]  /*6020*/  @!P3 IMAD.U32 R81, RZ, RZ, UR4 ;  /* 0x00000004ff51be24 */ /* 0x006fe4000f8e00ff */
.L_x_112:
[----:B------:R-:W-:Y:S05]  /*6030*/  @!P4 BRA `(.L_x_113) ;  /* 0x000000000020c947 */ /* 0x000fea0003800000 */
[----:B------:R-:W-:Y:S04]  /*6040*/  ISETP.NE.U32.AND P3, PT, R164, RZ, PT ;  /* 0x000000ffa400720c */ /* 0x000fe80003f65070 */
[----:B------:R-:W-:Y:S11]  /*6050*/  ISETP.NE.AND.EX P3, PT, R165, RZ, PT, P3 ;  /* 0x000000ffa500720c */ /* 0x000ff60003f65330 */
[----:B------:R-:W-:Y:S02]  /*6060*/  @!UPT UIADD3 URZ, UPT, UPT, URZ, URZ, URZ ;  /* 0x000000fffffff290 */ /* 0x000fe4000fffe0ff */
[----:B------:R-:W1:Y:S01]  /*6070*/  @P3 LDC.64 R2, c[0x0][0x8a8] ;  /* 0x00022a00ff023b82 */ /* 0x000e620000000a00 */
[----:B------:R-:W-:Y:S04]  /*6080*/  @P3 IMAD R0, R166, UR36, RZ ;  /* 0x00000024a6003c24 */ /* 0x000fe8000f8e02ff */
[----:B-1----:R-:W-:Y:S05]  /*6090*/  @P3 IMAD.WIDE R2, R0, 0x4, R2 ;  /* 0x0000000400023825 */ /* 0x002fea00078e0202 */
[----:B-----5:R1:W5:Y:S02]  /*60a0*/  @P3 LDG.E R78, desc[UR46][R2.64] ;  /* 0x0000002e024e3981 */ /* 0x020364000c1e1900 */
[----:B-1----:R-:W2:Y:S02]  /*60b0*/  @!P3 LDC R78, c[0x0][0x8a0] ;  /* 0x00022800ff4ebb82 */ /* 0x002ea40000000800 */
.L_x_113:
[----:B-----5:R-:W-:Y:S01]  /*60c0*/  FSETP.NEU.AND P4, PT, R81, RZ, PT ;  /* 0x000000ff5100720b */ /* 0x020fe20003f8d000 */
[----:B------:R-:W-:Y:S01]  /*60d0*/  BSSY B1, `(.L_x_114) ;  /* 0x0000047000017945 */ /* 0x000fe20003800000 */
[----:B------:R-:W-:Y:S01]  /*60e0*/  SEL R5, RZ, 0xffffffff, P2 ;  /* 0xffffffffff057807 */ /* 0x000fe20001000000 */
[----:B------:R-:W-:Y:S01]  /*60f0*/  IMAD.MOV.U32 R196, RZ, RZ, 0x1 ;  /* 0x00000001ffc47424 */ /* 0x000fe200078e00ff */
[----:B------:R-:W-:Y:S01]  /*6100*/  LOP3.LUT P3, RZ, R171, 0xff, RZ, 0xc0, !PT ;  /* 0x000000ffabff7812 */ /* 0x000fe2000786c0ff */
[C---:B------:R-:W-:Y:S01]  /*6110*/  IMAD R80, R76.reuse, 0x100, R79 ;  /* 0x000001004c507824 */ /* 0x040fe200078e024f */
[----:B------:R-:W-:Y:S02]  /*6120*/  @P1 SEL R0, RZ, 0xffffffff, P4 ;  /* 0xffffffffff001807 */ /* 0x000fe40002000000 */
[----:B------:R-:W-:Y:S02]  /*6130*/  CS2R R162, SRZ ;  /* 0x0000000000a27805 */ /* 0x000fe4000001ff00 */
[----:B------:R-:W-:Y:S02]  /*6140*/  LEA R3, R181, UR49, 0x3 ;  /* 0x00000031b5037c11 */ /* 0x000fe4000f8e18ff */
[----:B------:R-:W-:Y:S02]  /*6150*/  CS2R R160, SRZ ;  /* 0x0000000000a07805 */ /* 0x000fe4000001ff00 */
[----:B------:R-:W-:Y:S02]  /*6160*/  @P0 SEL R0, R5, R0, !P3 ;  /* 0x0000000005000207 */ /* 0x000fe40005800000 */
[----:B------:R-:W-:Y:S02]  /*6170*/  CS2R R158, SRZ ;  /* 0x00000000009e7805 */ /* 0x000fe4000001ff00 */
[----:B------:R-:W-:Y:S02]  /*6180*/  LEA R191, R76, UR49, 0x3 ;  /* 0x000000314cbf7c11 */ /* 0x000fe4000f8e18ff */
[----:B------:R-:W-:Y:S02]  /*6190*/  CS2R R156, SRZ ;  /* 0x00000000009c7805 */ /* 0x000fe4000001ff00 */
[----:B------:R-:W-:Y:S02]  /*61a0*/  @P1 LOP3.LUT R0, R0, 0x1, RZ, 0xc0, !PT ;  /* 0x0000000100001812 */ /* 0x000fe400078ec0ff */
[----:B------:R-:W-:Y:S02]  /*61b0*/  CS2R R154, SRZ ;  /* 0x00000000009a7805 */ /* 0x000fe4000001ff00 */
[----:B------:R-:W-:Y:S02]  /*61c0*/  SHF.L.U32 R2, R183, 0x1f, RZ ;  /* 0x0000001fb7027819 */ /* 0x000fe400000006ff */
[----:B------:R-:W-:Y:S02]  /*61d0*/  CS2R R152, SRZ ;  /* 0x0000000000987805 */ /* 0x000fe4000001ff00 */
[----:B------:R-:W-:Y:S02]  /*61e0*/  ISETP.NE.U32.OR P6, PT, R0, 0x1, !P1 ;  /* 0x000000010000780c */ /* 0x000fe40004fc5470 */
[----:B------:R-:W-:Y:S02]  /*61f0*/  CS2R R150, SRZ ;  /* 0x0000000000967805 */ /* 0x000fe4000001ff00 */
[----:B------:R-:W-:Y:S02]  /*6200*/  PLOP3.LUT P2, PT, PT, PT, UP1, 0x80, 0x8 ;  /* 0x000000000008781c */ /* 0x000fe40003f4f018 */
[----:B------:R-:W-:Y:S02]  /*6210*/  CS2R R148, SRZ ;  /* 0x0000000000947805 */ /* 0x000fe4000001ff00 */
[----:B------:R-:W-:Y:S02]  /*6220*/  SEL R0, RZ, 0xffffffff, P4 ;  /* 0xffffffffff007807 */ /* 0x000fe40002000000 */
[----:B------:R-:W-:Y:S03]  /*6230*/  P2R R204, PR, RZ, 0x40 ;  /* 0x00000040ffcc7803 */ /* 0x000fe60000000000 */
[----:B------:R-:W-:Y:S04]  /*6240*/  @P6 SHF.L.U32 R4, R180, 0x1f, RZ ;  /* 0x0000001fb4046819 */ /* 0x000fe800000006ff */
[----:B------:R-:W-:Y:S01]  /*6250*/  @P2 SEL R0, R5, R0, !P3 ;  /* 0x0000000005002207 */ /* 0x000fe20005800000 */
[----:B------:R-:W1:Y:S03]  /*6260*/  @P6 SYNCS.PHASECHK.TRANS64.TRYWAIT P1, [R3+URZ+0xb0], R4 ;  /* 0x0000b004030065a7 */ /* 0x000e6600080211ff */
[----:B------:R-:W-:Y:S04]  /*6270*/  LOP3.LUT R0, R0, 0x1, RZ, 0xc0, !PT ;  /* 0x0000000100007812 */ /* 0x000fe800078ec0ff */
[----:B------:R-:W-:Y:S04]  /*6280*/  ISETP.NE.U32.AND P5, PT, R0, 0x1, PT ;  /* 0x000000010000780c */ /* 0x000fe80003fa5070 */
[----:B------:R-:W-:Y:S01]  /*6290*/  P2R R197, PR, RZ, 0x20 ;  /* 0x00000020ffc57803 */ /* 0x000fe20000000000 */
[----:B------:R3:W4:Y:S01]  /*62a0*/  SYNCS.PHASECHK.TRANS64.TRYWAIT P0, [R191+URZ+0x120], R2 ;  /* 0x00012002bf0075a7 */ /* 0x00072200080011ff */
[----:B-1----:R-:W-:Y:S01]  /*62b0*/  @P6 SEL R196, RZ, 0x1, !P1 ;  /* 0x00000001ffc46807 */ /* 0x002fe20004800000 */
[----:B---3--:R-:W-:Y:S06]  /*62c0*/  @!P6 BRA `(.L_x_115) ;  /* 0x00000000009ce947 */ /* 0x008fec0003800000 */
[----:B------:R-:W-:Y:S01]  /*62d0*/  @P5 IMAD R6, R181, 0x2000, R186 ;  /* 0x00002000b5065824 */ /* 0x000fe200078e02ba */
[----:B------:R-:W-:Y:S01]  /*62e0*/  ISETP.NE.AND P1, PT, R196, RZ, PT ;  /* 0x000000ffc400720c */ /* 0x000fe20003f25270 */
[----:B------:R-:W-:Y:S01]  /*62f0*/  BSSY B0, `(.L_x_116) ;  /* 0x0000010000007945 */ /* 0x000fe20003800000 */
[----:B------:R-:W-:Y:S01]  /*6300*/  CS2R R150, SRZ ;  /* 0x0000000000967805 */ /* 0x000fe2000001ff00 */
[--C-:B------:R-:W-:Y:S01]  /*6310*/  @P5 IMAD R7, R187, -0x10, R6.reuse ;  /* 0xfffffff0bb075824 */ /* 0x100fe200078e0206 */
[----:B------:R-:W-:Y:S01]  /*6320*/  CS2R R148, SRZ ;  /* 0x0000000000947805 */ /* 0x000fe2000001ff00 */
[----:B------:R-:W-:Y:S01]  /*6330*/  @P5 IMAD R5, R185, -0x10, R6 ;  /* 0xfffffff0b9055824 */ /* 0x000fe200078e0206 */
[----:B------:R-:W-:Y:S01]  /*6340*/  CS2R R158, SRZ ;  /* 0x00000000009e7805 */ /* 0x000fe2000001ff00 */
[----:B------:R-:W-:Y:S01]  /*6350*/  @P5 IMAD R4, R184, 0x10, R7 ;  /* 0x00000010b8045824 */ /* 0x000fe200078e0207 */
[----:B------:R-:W-:Y:S02]  /*6360*/  CS2R R156, SRZ ;  /* 0x00000000009c7805 */ /* 0x000fe4000001ff00 */
[----:B------:R-:W-:Y:S02]  /*6370*/  CS2R R154, SRZ ;  /* 0x00000000009a7805 */ /* 0x000fe4000001ff00 */
[----:B------:R-:W-:Y:S02]  /*6380*/  CS2R R152, SRZ ;  /* 0x0000000000987805 */ /* 0x000fe4000001ff00 */
[----:B------:R-:W-:Y:S02]  /*6390*/  CS2R R162, SRZ ;  /* 0x0000000000a27805 */ /* 0x000fe4000001ff00 */
[----:B------:R-:W-:Y:S01]  /*63a0*/  CS2R R160, SRZ ;  /* 0x0000000000a07805 */ /* 0x000fe2000001ff00 */
[----:B------:R-:W-:Y:S06]  /*63b0*/  @P1 BRA `(.L_x_117) ;  /* 0x00000000000c1947 */ /* 0x000fec0003800000 */
[----:B------:R-:W-:Y:S04]  /*63c0*/  SHF.L.U32 R0, R180, 0x1f, RZ ;  /* 0x0000001fb4007819 */ /* 0x000fe800000006ff */
[----:B------:R-:W1:Y:S02]  /*63d0*/  SYNCS.PHASECHK.TRANS64.TRYWAIT P1, [R3+URZ+0xb0], R0 ;  /* 0x0000b000030075a7 */ /* 0x000e6400080211ff */
[----:B-1----:R-:W-:Y:S05]  /*63e0*/  @!P1 BRA `(.L_x_118) ;  /* 0x0000006400289947 */ /* 0x002fea0003800000 */
.L_x_117:
[----:B------:R-:W-:Y:S05]  /*63f0*/  BSYNC B0 ;  /* 0x0000000000007941 */ /* 0x000fea0003800000 */
.L_x_116:
[----:B------:R-:W-:Y:S01]  /*6400*/  ISETP.NE.AND P1, PT, R197, RZ, PT ;  /* 0x000000ffc500720c */ /* 0x000fe20003f25270 */
[----:B-1----:R-:W-:Y:S02]  /*6410*/  VIADD R3, R3, 0xd0 ;  /* 0x000000d003037836 */ /* 0x002fe40000000000 */
[----:B------:R-:W-:Y:S02]  /*6420*/  IMAD.U32 R0, RZ, RZ, UR37 ;  /* 0x00000025ff007e24 */ /* 0x000fe4000f8e00ff */
[----:B------:R-:W-:Y:S03]  /*6430*/  VIADD R181, R181, 0x1 ;  /* 0x00000001b5b57836 */ /* 0x000fe60000000000 */
[----:B------:R-:W-:Y:S05]  /*6440*/  PRMT R0, R0, 0x654, R3 ;  /* 0x0000065400007816 */ /* 0x000fea0000000003 */
[----:B------:R1:W3:Y:S04]  /*6450*/  @P1 LDS.128 R148, [R6] ;  /* 0x0000000006941984 */ /* 0x0002e80000000c00 */
[----:B------:R1:W1:Y:S04]  /*6460*/  @P1 LDS.128 R156, [R5+0x20] ;  /* 0x00002000059c1984 */ /* 0x0002680000000c00 */
[----:B------:R1:W1:Y:S04]  /*6470*/  @P1 LDS.128 R152, [R7+0x10] ;  /* 0x0000100007981984 */ /* 0x0002680000000c00 */
[----:B------:R1:W1:Y:S01]  /*6480*/  @P1 LDS.128 R160, [R4+0x10] ;  /* 0x0000100004a01984 */ /* 0x0002620000000c00 */
[C---:B------:R-:W-:Y:S01]  /*6490*/  ISETP.NE.AND P1, PT, R181.reuse, 0x4, PT ;  /* 0x00000004b500780c */ /* 0x040fe20003f25270 */
[----:B------:R-:W-:Y:S01]  /*64a0*/  @!PT LDS RZ, [RZ] ;  /* 0x00000000fffff984 */ /* 0x000fe20000000800 */
[----:B------:R-:W-:Y:S01]  /*64b0*/  @!PT LDS RZ, [RZ] ;  /* 0x00000000fffff984 */ /* 0x000fe20000000800 */
[----:B------:R-:W-:Y:S01]  /*64c0*/  @!PT LDS RZ, [RZ] ;  /* 0x00000000fffff984 */ /* 0x000fe20000000800 */
[----:B------:R-:W-:Y:S01]  /*64d0*/  @!PT LDS RZ, [RZ] ;  /* 0x00000000fffff984 */ /* 0x000fe20000000800 */
[----:B------:R5:W-:Y:S06]  /*64e0*/  MEMBAR.ALL.CTA ;  /* 0x0000000000007992 */ /* 0x000bec0000008000 */
[----:B-----5:R-:W5:Y:S01]  /*64f0*/  FENCE.VIEW.ASYNC.S ;  /* 0x00000000000073c6 */ /* 0x020f620000000000 */
[----:B------:R-:W-:Y:S02]  /*6500*/  SEL R3, RZ, 0x1, P1 ;  /* 0x00000001ff037807 */ /* 0x000fe40000800000 */
[----:B------:R-:W-:Y:S02]  /*6510*/  SEL R181, R181, RZ, P1 ;  /* 0x000000ffb5b57207 */ /* 0x000fe40000800000 */
[----:B------:R-:W-:Y:S01]  /*6520*/  LOP3.LUT R180, R180, R3, RZ, 0x3c, !PT ;  /* 0x00000003b4b47212 */ /* 0x000fe200078e3cff */
[----:B-----5:R1:W-:Y:S06]  /*6530*/  SYNCS.ARRIVE.TRANS64.RED.A1T0 RZ, [R0+URZ], RZ ;  /* 0x000000ff00ff79a7 */ /* 0x0203ec00081004ff */
.L_x_115:
[----:B------:R-:W-:Y:S05]  /*6540*/  BSYNC B1 ;  /* 0x0000000000017941 */ /* 0x000fea0003800000 */
.L_x_114:
[----:B-1----:R-:W-:Y:S04]  /*6550*/  SHF.R.U32.HI R0, RZ, 0x15, R80 ;  /* 0x00000015ff007819 */ /* 0x002fe80000011650 */
[----:B------:R-:W-:Y:S01]  /*6560*/  LOP3.LUT P1, RZ, R0, 0x3, R173, 0x48, !PT ;  /* 0x0000000300ff7812 */ /* 0x000fe200078248ad */
[----:B------:R-:W-:Y:S01]  /*6570*/  @!UPT UIADD3 URZ, UPT, UPT, URZ, URZ, URZ ;  /* 0x000000fffffff290 */ /* 0x000fe2000fffe0ff */
[----:B----4-:R-:W-:Y:S11]  /*6580*/  @P0 BRA `(.L_x_119) ;  /* 0x0000000000080947 */ /* 0x010ff60003800000 */
[----:B------:R-:W1:Y:S02]  /*6590*/  SYNCS.PHASECHK.TRANS64.TRYWAIT P0, [R191+URZ+0x120], R2 ;  /* 0x00012002bf0075a7 */ /* 0x000e6400080011ff */
[----:B-1----:R-:W-:Y:S05]  /*65a0*/  @!P0 BRA `(.L_x_120) ;  /* 0x0000006000cc8947 */ /* 0x002fea0003800000 */
.L_x_119:
[----:B------:R-:W-:Y:S04]  /*65b0*/  BSSY.RECONVERGENT B6, `(.L_x_121) ;  /* 0x0000012000067945 */ /* 0x000fe80003800200 */
[----:B------:R-:W-:Y:S05]  /*65c0*/  @!P1 BRA `(.L_x_122) ;  /* 0x0000000000409947 */ /* 0x000fea0003800000 */
[----:B------:R-:W4:Y:S01]  /*65d0*/  LDCU.64 UR8, c[0x4][0x78] ;  /* 0x01000f00ff0877ac */ /* 0x000f220008000a00 */
[----:B------:R-:W-:Y:S01]  /*65e0*/  MOV R3, 0x0 ;  /* 0x0000000000037802 */ /* 0x000fe20000000f00 */
[----:B------:R-:W-:Y:S02]  /*65f0*/  HFMA2 R12, -RZ, RZ, 0, 5.9604644775390625e-08 ;  /* 0x00000001ff0c7431 */ /* 0x000fe400000001ff */
[----:B------:R-:W-:Y:S02]  /*6600*/  IMAD.MOV.U32 R8, RZ, RZ, 0x192 ;  /* 0x00000192ff087424 */ /* 0x000fe400078e00ff */
[----:B------:R-:W-:Y:S01]  /*6610*/  IMAD.MOV.U32 R13, RZ, RZ, RZ ;  /* 0x000000ffff0d7224 */ /* 0x000fe200078e00ff */
[----:B------:R-:W5:Y:S01]  /*6620*/  LDCU.64 UR6, c[0x4][0x80] ;  /* 0x01001000ff0677ac */ /* 0x000f620008000a00 */
[----:B-1----:R-:W1:Y:S01]  /*6630*/  LDC.64 R2, c[0x4][R3] ;  /* 0x0100000003027b82 */ /* 0x002e620000000a00 */
[----:B------:R-:W2:Y:S01]  /*6640*/  LDCU.64 UR4, c[0x4][0x18] ;  /* 0x01000300ff0477ac */ /* 0x000ea20008000a00 */
[----:B----4-:R-:W-:Y:S01]  /*6650*/  MOV R5, UR9 ;  /* 0x0000000900057c02 */ /* 0x010fe20008000f00 */
[----:B------:R-:W-:Y:S01]  /*6660*/  IMAD.U32 R4, RZ, RZ, UR8 ;  /* 0x00000008ff047e24 */ /* 0x000fe2000f8e00ff */
[----:B-----5:R-:W-:Y:S01]  /*6670*/  MOV R7, UR7 ;  /* 0x0000000700077c02 */ /* 0x020fe20008000f00 */
[----:B------:R-:W-:Y:S01]  /*6680*/  IMAD.U32 R6, RZ, RZ, UR6 ;  /* 0x00000006ff067e24 */ /* 0x000fe2000f8e00ff */
[----:B--2---:R-:W-:Y:S01]  /*6690*/  MOV R11, UR5 ;  /* 0x00000005000b7c02 */ /* 0x004fe20008000f00 */
[----:B------:R-:W-:Y:S02]  /*66a0*/  IMAD.U32 R10, RZ, RZ, UR4 ;  /* 0x00000004ff0a7e24 */ /* 0x000fe4000f8e00ff */
[----:B------:R-:W-:Y:S07]  /*66b0*/  LEPC R20, `(.L_x_122) ;  /* 0x000000001014794e */ /* 0x000fee0000000000 */
[----:B-1-3--:R-:W-:Y:S05]  /*66c0*/  CALL.ABS.NOINC R2 ;  /* 0x0000000002007343 */ /* 0x00afea0003c00000 */
.L_x_122:
[----:B------:R-:W-:Y:S05]  /*66d0*/  BSYNC.RECONVERGENT B6 ;  /* 0x0000000000067941 */ /* 0x000fea0003800200 */
.L_x_121:
[-C--:B---3--:R-:W-:Y:S01]  /*66e0*/  F2FP.F16.E5M2.UNPACK_B R83, R148.reuse ;  /* 0x00000094ff53723e */ /* 0x088fe200020004ff */
[----:B------:R-:W-:Y:S05]  /*66f0*/  WARPSYNC.ALL ;  /* 0x0000000000007948 */ /* 0x000fea0003800000 */
[----:B------:R-:W-:Y:S01]  /*6700*/  R2UR UR4, R80 ;  /* 0x00000000500472ca */ /* 0x000fe200000e0000 */
[--C-:B------:R-:W-:Y:S01]  /*6710*/  HADD2.F32 R82, -RZ, R83.reuse.H0_H0 ;  /* 0x20000053ff527230 */ /* 0x100fe20000004100 */
[----:B------:R-:W-:Y:S01]  /*6720*/  F2FP.F16.E5M2.UNPACK_B R85, R148.H1 ;  /* 0x00000094ff55723e */ /* 0x000fe200030004ff */
[----:B------:R-:W-:Y:S01]  /*6730*/  HADD2.F32 R83, -RZ, R83.H1_H1 ;  /* 0x30000053ff537230 */ /* 0x000fe20000004100 */
[-C--:B------:R-:W-:Y:S01]  /*6740*/  F2FP.F16.E5M2.UNPACK_B R87, R149.reuse ;  /* 0x00000095ff57723e */ /* 0x080fe200020004ff */
[----:B------:R-:W-:Y:S01]  /*6750*/  BSSY.RECONVERGENT B0, `(.L_x_123) ;  /* 0x000011d000007945 */ /* 0x000fe20003800200 */
[----:B------:R-:W-:Y:S01]  /*6760*/  F2FP.F16.E5M2.UNPACK_B R89, R149.H1 ;  /* 0x00000095ff59723e */ /* 0x000fe200030004ff */
[----:B------:R-:W-:Y:S01]  /*6770*/  HADD2.F32 R84, -RZ, R85.H0_H0 ;  /* 0x20000055ff547230 */ /* 0x000fe20000004100 */
[-C--:B------:R-:W-:Y:S01]  /*6780*/  F2FP.F16.E5M2.UNPACK_B R91, R150.reuse ;  /* 0x00000096ff5b723e */ /* 0x080fe200020004ff */
[----:B------:R-:W-:Y:S01]  /*6790*/  HADD2.F32 R88, -RZ, R87.H1_H1 ;  /* 0x30000057ff587230 */ /* 0x000fe20000004100 */
[----:B------:R-:W-:Y:S01]  /*67a0*/  F2FP.F16.E5M2.UNPACK_B R93, R150.H1 ;  /* 0x00000096ff5d723e */ /* 0x000fe200030004ff */
[----:B------:R-:W-:Y:S01]  /*67b0*/  HADD2.F32 R86, -RZ, R85.H1_H1 ;  /* 0x30000055ff567230 */ /* 0x000fe20000004100 */
[-C--:B------:R-:W-:Y:S01]  /*67c0*/  F2FP.F16.E5M2.UNPACK_B R95, R151.reuse ;  /* 0x00000097ff5f723e */ /* 0x080fe200020004ff */
[----:B------:R-:W2:Y:S01]  /*67d0*/  LDTM.x64 R4, tmem[UR4] ;  /* 0x00000004000479ee */ /* 0x000ea20008340000 */
[----:B------:R-:W-:Y:S01]  /*67e0*/  F2FP.F16.E5M2.UNPACK_B R97, R151.H1 ;  /* 0x00000097ff61723e */ /* 0x000fe200030004ff */
[----:B------:R-:W-:Y:S01]  /*67f0*/  HADD2.F32 R85, -RZ, R87.H0_H0 ;  /* 0x20000057ff557230 */ /* 0x000fe20000004100 */
[-C--:B------:R-:W-:Y:S01]  /*6800*/  F2FP.F16.E5M2.UNPACK_B R99, R152.reuse ;  /* 0x00000098ff63723e */ /* 0x080fe200020004ff */
[----:B------:R-:W-:Y:S01]  /*6810*/  HADD2.F32 R87, -RZ, R89.H0_H0 ;  /* 0x20000059ff577230 */ /* 0x000fe20000004100 */
[----:B------:R-:W-:Y:S01]  /*6820*/  F2FP.F16.E5M2.UNPACK_B R101, R152.H1 ;  /* 0x00000098ff65723e */ /* 0x000fe200030004ff */
[----:B------:R-:W-:Y:S01]  /*6830*/  HADD2.F32 R92, -RZ, R91.H1_H1 ;  /* 0x3000005bff5c7230 */ /* 0x000fe20000004100 */
[----:B------:R-:W-:Y:S01]  /*6840*/  SHF.L.U32 R199, R176, 0x4, RZ ;  /* 0x00000004b0c77819 */ /* 0x000fe200000006ff */
[----:B------:R-:W-:Y:S01]  /*6850*/  HADD2.F32 R96, -RZ, R95.H1_H1 ;  /* 0x3000005fff607230 */ /* 0x000fe20000004100 */
[----:B------:R-:W-:Y:S01]  /*6860*/  SHF.L.U32 R205, R175, 0x4, RZ ;  /* 0x00000004afcd7819 */ /* 0x000fe200000006ff */
[----:B------:R-:W-:Y:S01]  /*6870*/  HADD2.F32 R100, -RZ, R99.H1_H1 ;  /* 0x30000063ff647230 */ /* 0x000fe20000004100 */
[----:B------:R-:W-:Y:S01]  /*6880*/  SHF.L.U32 R198, R184, 0x4, RZ ;  /* 0x00000004b8c67819 */ /* 0x000fe200000006ff */
[----:B------:R-:W-:Y:S01]  /*6890*/  HADD2.F32 R90, -RZ, R89.H1_H1 ;  /* 0x30000059ff5a7230 */ /* 0x000fe20000004100 */
[----:B------:R-:W-:Y:S01]  /*68a0*/  IADD3 R195, PT, PT, R186, R205, RZ ;  /* 0x000000cdbac37210 */ /* 0x000fe20007ffe0ff */
[----:B------:R-:W-:Y:S01]  /*68b0*/  HADD2.F32 R89, -RZ, R91.H0_H0 ;  /* 0x2000005bff597230 */ /* 0x000fe20000004100 */
[-C--:B------:R-:W-:Y:S01]  /*68c0*/  F2FP.F16.E5M2.UNPACK_B R103, R153.reuse ;  /* 0x00000099ff67723e */ /* 0x080fe200020004ff */
[--C-:B------:R-:W-:Y:S01]  /*68d0*/  HADD2.F32 R91, -RZ, R93.reuse.H0_H0 ;  /* 0x2000005dff5b7230 */ /* 0x100fe20000004100 */
[----:B------:R-:W-:Y:S01]  /*68e0*/  F2FP.F16.E5M2.UNPACK_B R105, R153.H1 ;  /* 0x00000099ff69723e */ /* 0x000fe200030004ff */
[----:B------:R-:W-:Y:S01]  /*68f0*/  HADD2.F32 R94, -RZ, R93.H1_H1 ;  /* 0x3000005dff5e7230 */ /* 0x000fe20000004100 */
[-C--:B------:R-:W-:Y:S01]  /*6900*/  F2FP.F16.E5M2.UNPACK_B R107, R154.reuse ;  /* 0x0000009aff6b723e */ /* 0x080fe200020004ff */
[----:B------:R-:W-:Y:S01]  /*6910*/  HADD2.F32 R93, -RZ, R95.H0_H0 ;  /* 0x2000005fff5d7230 */ /* 0x000fe20000004100 */
[----:B------:R-:W-:Y:S01]  /*6920*/  F2FP.F16.E5M2.UNPACK_B R109, R154.H1 ;  /* 0x0000009aff6d723e */ /* 0x000fe200030004ff */
[----:B------:R-:W-:Y:S01]  /*6930*/  HADD2.F32 R104, -RZ, R103.H1_H1 ;  /* 0x30000067ff687230 */ /* 0x000fe20000004100 */
[----:B------:R-:W-:Y:S01]  /*6940*/  F2FP.F16.E5M2.UNPACK_B R111, R155 ;  /* 0x0000009bff6f723e */ /* 0x000fe200020004ff */
[C---:B--2---:R-:W-:Y:S01]  /*6950*/  FMUL R0, R78.reuse, R4 ;  /* 0x000000044e007220 */ /* 0x044fe20000400000 */
[C---:B-1----:R-:W-:Y:S01]  /*6960*/  FMUL R2, R78.reuse, R5 ;  /* 0x000000054e027220 */ /* 0x042fe20000400000 */
[C---:B------:R-:W-:Y:S01]  /*6970*/  FMUL R4, R78.reuse, R8 ;  /* 0x000000084e047220 */ /* 0x040fe20000400000 */
[C---:B------:R-:W-:Y:S01]  /*6980*/  FMUL R5, R78.reuse, R9 ;  /* 0x000000094e057220 */ /* 0x040fe20000400000 */
[C---:B------:R-:W-:Y:S01]  /*6990*/  FFMA R0, R81.reuse, R82, R0 ;  /* 0x0000005251007223 */ /* 0x040fe20000000000 */
[C---:B------:R-:W-:Y:S01]  /*69a0*/  FFMA R2, R81.reuse, R83, R2 ;  /* 0x0000005351027223 */ /* 0x040fe20000000002 */
[C---:B------:R-:W-:Y:S01]  /*69b0*/  FMUL R8, R78.reuse, R12 ;  /* 0x0000000c4e087220 */ /* 0x040fe20000400000 */
[C---:B------:R-:W-:Y:S01]  /*69c0*/  FMUL R9, R78.reuse, R13 ;  /* 0x0000000d4e097220 */ /* 0x040fe20000400000 */
[C---:B------:R-:W-:Y:S01]  /*69d0*/  FMUL R12, R78.reuse, R16 ;  /* 0x000000104e0c7220 */ /* 0x040fe20000400000 */
[C---:B------:R-:W-:Y:S01]  /*69e0*/  FMUL R13, R78.reuse, R17 ;  /* 0x000000114e0d7220 */ /* 0x040fe20000400000 */
[C---:B------:R-:W-:Y:S01]  /*69f0*/  FMUL R16, R78.reuse, R20 ;  /* 0x000000144e107220 */ /* 0x040fe20000400000 */
[C---:B------:R-:W-:Y:S01]  /*6a00*/  FMUL R17, R78.reuse, R21 ;  /* 0x000000154e117220 */ /* 0x040fe20000400000 */
[C---:B------:R-:W-:Y:S01]  /*6a10*/  FMUL R20, R78.reuse, R24 ;  /* 0x000000184e147220 */ /* 0x040fe20000400000 */
[C---:B------:R-:W-:Y:S01]  /*6a20*/  FMUL R21, R78.reuse, R25 ;  /* 0x000000194e157220 */ /* 0x040fe20000400000 */
[----:B------:R-:W-:Y:S02]  /*6a30*/  HADD2.F32 R108, -RZ, R107.H1_H1 ;  /* 0x3000006bff6c7230 */ /* 0x000fe40000004100 */
[C---:B------:R-:W-:Y:S01]  /*6a40*/  FMUL R24, R78.reuse, R28 ;  /* 0x0000001c4e187220 */ /* 0x040fe20000400000 */
[C---:B------:R-:W-:Y:S01]  /*6a50*/  FMUL R25, R78.reuse, R29 ;  /* 0x0000001d4e197220 */ /* 0x040fe20000400000 */
[----:B------:R-:W-:Y:S02]  /*6a60*/  HADD2.F32 R112, -RZ, R111.H1_H1 ;  /* 0x3000006fff707230 */ /* 0x000fe40000004100 */
[C---:B------:R-:W-:Y:S01]  /*6a70*/  FMUL R28, R78.reuse, R32 ;  /* 0x000000204e1c7220 */ /* 0x040fe20000400000 */
[C---:B------:R-:W-:Y:S01]  /*6a80*/  FMUL R29, R78.reuse, R33 ;  /* 0x000000214e1d7220 */ /* 0x040fe20000400000 */
[C---:B------:R-:W-:Y:S01]  /*6a90*/  FMUL R32, R78.reuse, R36 ;  /* 0x000000244e207220 */ /* 0x040fe20000400000 */
[----:B------:R-:W-:Y:S01]  /*6aa0*/  F2FP.F16.E5M2.UNPACK_B R113, R155.H1 ;  /* 0x0000009bff71723e */ /* 0x000fe200030004ff */
[C---:B------:R-:W-:Y:S01]  /*6ab0*/  FMUL R33, R78.reuse, R37 ;  /* 0x000000254e217220 */ /* 0x040fe20000400000 */
[C---:B------:R-:W-:Y:S01]  /*6ac0*/  FMUL R36, R78.reuse, R40 ;  /* 0x000000284e247220 */ /* 0x040fe20000400000 */
[----:B------:R-:W-:Y:S01]  /*6ad0*/  F2FP.F16.E5M2.UNPACK_B R115, R156 ;  /* 0x0000009cff73723e */ /* 0x000fe200020004ff */
[C---:B------:R-:W-:Y:S01]  /*6ae0*/  FMUL R37, R78.reuse, R41 ;  /* 0x000000294e257220 */ /* 0x040fe20000400000 */
[C---:B------:R-:W-:Y:S01]  /*6af0*/  FMUL R40, R78.reuse, R44 ;  /* 0x0000002c4e287220 */ /* 0x040fe20000400000 */
[----:B------:R-:W-:Y:S01]  /*6b00*/  F2FP.F16.E5M2.UNPACK_B R117, R156.H1 ;  /* 0x0000009cff75723e */ /* 0x000fe200030004ff */
[C---:B------:R-:W-:Y:S01]  /*6b10*/  FMUL R41, R78.reuse, R45 ;  /* 0x0000002d4e297220 */ /* 0x040fe20000400000 */
[----:B------:R-:W-:Y:S02]  /*6b20*/  HADD2.F32 R116, -RZ, R115.H1_H1 ;  /* 0x30000073ff747230 */ /* 0x000fe40000004100 */
        /* <DEDUP_REMOVED lines=21> */
[C---:B------:R-:W-:Y:S01]  /*6c80*/  FFMA R3, R81.reuse, R84, R3 ;  /* 0x0000005451037223 */ /* 0x040fe20000000003 */
[----:B------:R-:W-:Y:S01]  /*6c90*/  F2FP.F16.E5M2.UNPACK_B R131, R160 ;  /* 0x000000a0ff83723e */ /* 0x000fe200020004ff */
[C---:B------:R-:W-:Y:S01]  /*6ca0*/  FFMA R7, R81.reuse, R86, R7 ;  /* 0x0000005651077223 */ /* 0x040fe20000000007 */
[C---:B------:R-:W-:Y:S01]  /*6cb0*/  FFMA R4, R81.reuse, R85, R4 ;  /* 0x0000005551047223 */ /* 0x040fe20000000004 */
[----:B------:R-:W-:Y:S01]  /*6cc0*/  F2FP.F16.E5M2.UNPACK_B R133, R160.H1 ;  /* 0x000000a0ff85723e */ /* 0x000fe200030004ff */
[----:B------:R-:W-:Y:S01]  /*6cd0*/  FFMA R5, R81, R88, R5 ;  /* 0x0000005851057223 */ /* 0x000fe20000000005 */
[----:B------:R-:W-:Y:S01]  /*6ce0*/  HADD2.F32 R132, -RZ, R131.H1_H1 ;  /* 0x30000083ff847230 */ /* 0x000fe20000004100 */
[----:B------:R-:W-:Y:S01]  /*6cf0*/  F2FP.SATFINITE.E5M2.F32.PACK_AB_MERGE_C R193, R7, R3, RZ ;  /* 0x0000000307c1723e */ /* 0x000fe200048060ff */
[C---:B------:R-:W-:Y:S01]  /*6d00*/  FMUL R6, R78.reuse, R10 ;  /* 0x0000000a4e067220 */ /* 0x040fe20000400000 */
[C---:B------:R-:W-:Y:S01]  /*6d10*/  FMUL R11, R78.reuse, R11 ;  /* 0x0000000b4e0b7220 */ /* 0x040fe20000400000 */
[----:B------:R-:W-:Y:S01]  /*6d20*/  FMUL R10, R78, R14 ;  /* 0x0000000e4e0a7220 */ /* 0x000fe20000400000 */
[----:B------:R-:W-:Y:S01]  /*6d30*/  F2FP.F16.E5M2.UNPACK_B R135, R161 ;  /* 0x000000a1ff87723e */ /* 0x000fe200020004ff */
[C---:B------:R-:W-:Y:S01]  /*6d40*/  FFMA R6, R81.reuse, R87, R6 ;  /* 0x0000005751067223 */ /* 0x040fe20000000006 */
[----:B------:R-:W-:Y:S01]  /*6d50*/  F2FP.SATFINITE.E5M2.F32.PACK_AB_MERGE_C R200, R2, R0, R193 ;  /* 0x0000000002c8723e */ /* 0x000fe200048060c1 */
[C---:B------:R-:W-:Y:S01]  /*6d60*/  FFMA R11, R81.reuse, R90, R11 ;  /* 0x0000005a510b7223 */ /* 0x040fe2000000000b */
[----:B------:R-:W-:Y:S01]  /*6d70*/  IADD3 R193, PT, PT, R186, R199, RZ ;  /* 0x000000c7bac17210 */ /* 0x000fe20007ffe0ff */
[C---:B------:R-:W-:Y:S01]  /*6d80*/  FFMA R8, R81.reuse, R89, R8 ;  /* 0x0000005951087223 */ /* 0x040fe20000000008 */
[C---:B------:R-:W-:Y:S01]  /*6d90*/  FFMA R9, R81.reuse, R92, R9 ;  /* 0x0000005c51097223 */ /* 0x040fe20000000009 */
[----:B------:R-:W-:Y:S01]  /*6da0*/  HADD2.F32 R95, -RZ, R97.H0_H0 ;  /* 0x20000061ff5f7230 */ /* 0x000fe20000004100 */
[----:B------:R-:W-:Y:S01]  /*6db0*/  IADD3 R194, PT, PT, R198, R193, RZ ;  /* 0x000000c1c6c27210 */ /* 0x000fe20007ffe0ff */
[----:B------:R-:W-:Y:S01]  /*6dc0*/  FFMA R10, R81, R91, R10 ;  /* 0x0000005b510a7223 */ /* 0x000fe2000000000a */
[----:B------:R-:W-:Y:S01]  /*6dd0*/  F2FP.SATFINITE.E5M2.F32.PACK_AB_MERGE_C R201, R11, R6, RZ ;  /* 0x000000060bc9723e */ /* 0x000fe200048060ff */
[----:B------:R-:W-:Y:S02]  /*6de0*/  HADD2.F32 R136, -RZ, R135.H1_H1 ;  /* 0x30000087ff887230 */ /* 0x000fe40000004100 */
[C---:B------:R-:W-:Y:S01]  /*6df0*/  FMUL R15, R78.reuse, R15 ;  /* 0x0000000f4e0f7220 */ /* 0x040fe20000400000 */
[----:B------:R-:W-:Y:S01]  /*6e00*/  HADD2.F32 R98, -RZ, R97.H1_H1 ;  /* 0x30000061ff627230 */ /* 0x000fe20000004100 */
[----:B------:R-:W-:Y:S01]  /*6e10*/  F2FP.SATFINITE.E5M2.F32.PACK_AB_MERGE_C R201, R5, R4, R201 ;  /* 0x0000000405c9723e */ /* 0x000fe200048060c9 */
[----:B------:R-:W-:Y:S02]  /*6e20*/  HADD2.F32 R97, -RZ, R99.H0_H0 ;  /* 0x20000063ff617230 */ /* 0x000fe40000004100 */
[C---:B------:R-:W-:Y:S01]  /*6e30*/  FFMA R15, R81.reuse, R94, R15 ;  /* 0x0000005e510f7223 */ /* 0x040fe2000000000f */
[C---:B------:R-:W-:Y:S01]  /*6e40*/  FFMA R12, R81.reuse, R93, R12 ;  /* 0x0000005d510c7223 */ /* 0x040fe2000000000c */
[----:B------:R-:W-:Y:S01]  /*6e50*/  FFMA R13, R81, R96, R13 ;  /* 0x00000060510d7223 */ /* 0x000fe2000000000d */
[C---:B------:R-:W-:Y:S01]  /*6e60*/  FMUL R14, R78.reuse, R18 ;  /* 0x000000124e0e7220 */ /* 0x040fe20000400000 */
[C---:B------:R-:W-:Y:S01]  /*6e70*/  FMUL R19, R78.reuse, R19 ;  /* 0x000000134e137220 */ /* 0x040fe20000400000 */
[--C-:B------:R-:W-:Y:S01]  /*6e80*/  HADD2.F32 R99, -RZ, R101.reuse.H0_H0 ;  /* 0x20000065ff637230 */ /* 0x100fe20000004100 */
[----:B------:R-:W-:Y:S01]  /*6e90*/  F2FP.SATFINITE.E5M2.F32.PACK_AB_MERGE_C R202, R15, R10, RZ ;  /* 0x0000000a0fca723e */ /* 0x000fe200048060ff */
[C---:B------:R-:W-:Y:S01]  /*6ea0*/  FFMA R14, R81.reuse, R95, R14 ;  /* 0x0000005f510e7223 */ /* 0x040fe2000000000e */
[C---:B------:R-:W-:Y:S01]  /*6eb0*/  FFMA R19, R81.reuse, R98, R19 ;  /* 0x0000006251137223 */ /* 0x040fe20000000013 */
[----:B------:R-:W-:Y:S01]  /*6ec0*/  FFMA R16, R81, R97, R16 ;  /* 0x0000006151107223 */ /* 0x000fe20000000010 */
[----:B------:R-:W-:Y:S01]  /*6ed0*/  F2FP.F16.E5M2.UNPACK_B R137, R161.H1 ;  /* 0x000000a1ff89723e */ /* 0x000fe200030004ff */
[----:B------:R-:W-:Y:S01]  /*6ee0*/  HADD2.F32 R102, -RZ, R101.H1_H1 ;  /* 0x30000065ff667230 */ /* 0x000fe20000004100 */
[----:B------:R-:W-:Y:S01]  /*6ef0*/  F2FP.SATFINITE.E5M2.F32.PACK_AB_MERGE_C R202, R9, R8, R202 ;  /* 0x0000000809ca723e */ /* 0x000fe200048060ca */
[----:B------:R-:W-:Y:S01]  /*6f00*/  FFMA R17, R81, R100, R17 ;  /* 0x0000006451117223 */ /* 0x000fe20000000011 */
[----:B------:R-:W-:Y:S01]  /*6f10*/  F2FP.SATFINITE.E5M2.F32.PACK_AB_MERGE_C R203, R19, R14, RZ ;  /* 0x0000000e13cb723e */ /* 0x000fe200048060ff */
[----:B------:R-:W-:Y:S02]  /*6f20*/  HADD2.F32 R101, -RZ, R103.H0_H0 ;  /* 0x20000067ff657230 */ /* 0x000fe40000004100 */
[C---:B------:R-:W-:Y:S01]  /*6f30*/  FMUL R18, R78.reuse, R22 ;  /* 0x000000164e127220 */ /* 0x040fe20000400000 */
[C---:B------:R-:W-:Y:S01]  /*6f40*/  FMUL R23, R78.reuse, R23 ;  /* 0x000000174e177220 */ /* 0x040fe20000400000 */
[--C-:B------:R-:W-:Y:S01]  /*6f50*/  HADD2.F32 R103, -RZ, R105.reuse.H0_H0 ;  /* 0x20000069ff677230 */ /* 0x100fe20000004100 */
[----:B------:R-:W-:Y:S01]  /*6f60*/  F2FP.SATFINITE.E5M2.F32.PACK_AB_MERGE_C R203, R13, R12, R203 ;  /* 0x0000000c0dcb723e */ /* 0x000fe200048060cb */
[C---:B------:R-:W-:Y:S01]  /*6f70*/  FFMA R18, R81.reuse, R99, R18 ;  /* 0x0000006351127223 */ /* 0x040fe20000000012 */
[C---:B------:R-:W-:Y:S01]  /*6f80*/  FFMA R23, R81.reuse, R102, R23 ;  /* 0x0000006651177223 */ /* 0x040fe20000000017 */
[C---:B------:R-:W-:Y:S01]  /*6f90*/  FFMA R20, R81.reuse, R101, R20 ;  /* 0x0000006551147223 */ /* 0x040fe20000000014 */
[----:B------:R-:W-:Y:S01]  /*6fa0*/  HADD2.F32 R106, -RZ, R105.H1_H1 ;  /* 0x30000069ff6a7230 */ /* 0x000fe20000004100 */
[----:B------:R1:W-:Y:S01]  /*6fb0*/  STS.128 [R172+UR49+0x8200], R200 ;  /* 0x008200c8ac007988 */ /* 0x0003e20008000c31 */
        /* <DEDUP_REMOVED lines=10> */
[----:B------:R-:W-:Y:S01]  /*7060*/  F2FP.F16.E5M2.UNPACK_B R139, R162 ;  /* 0x000000a2ff8b723e */ /* 0x000fe200020004ff */
[----:B------:R-:W-:Y:S02]  /*7070*/  HADD2.F32 R110, -RZ, R109.H1_H1 ;  /* 0x3000006dff6e7230 */ /* 0x000fe40000004100 */
[----:B------:R-:W-:Y:S01]  /*7080*/  FFMA R25, R81, R108, R25 ;  /* 0x0000006c51197223 */ /* 0x000fe20000000019 */
[----:B------:R-:W-:Y:S01]  /*7090*/  F2FP.SATFINITE.E5M2.F32.PACK_AB_MERGE_C R209, R27, R22, RZ ;  /* 0x000000161bd1723e */ /* 0x000fe200048060ff */
[----:B------:R-:W-:Y:S02]  /*70a0*/  HADD2.F32 R109, -RZ, R111.H0_H0 ;  /* 0x2000006fff6d7230 */ /* 0x000fe40000004100 */
[C---:B------:R-:W-:Y:S01]  /*70b0*/  FMUL R26, R78.reuse, R30 ;  /* 0x0000001e4e1a7220 */ /* 0x040fe20000400000 */
[----:B------:R-:W-:Y:S01]  /*70c0*/  HADD2.F32 R140, -RZ, R139.H1_H1 ;  /* 0x3000008bff8c7230 */ /* 0x000fe20000004100 */
[----:B------:R-:W-:Y:S01]  /*70d0*/  F2FP.SATFINITE.E5M2.F32.PACK_AB_MERGE_C R209, R21, R20, R209 ;  /* 0x0000001415d1723e */ /* 0x000fe200048060d1 */
[C---:B------:R-:W-:Y:S01]  /*70e0*/  FMUL R31, R78.reuse, R31 ;  /* 0x0000001f4e1f7220 */ /* 0x040fe20000400000 */
[--C-:B------:R-:W-:Y:S02]  /*70f0*/  HADD2.F32 R111, -RZ, R113.reuse.H0_H0 ;  /* 0x20000071ff6f7230 */ /* 0x100fe40000004100 */
[C---:B------:R-:W-:Y:S01]  /*7100*/  FFMA R26, R81.reuse, R107, R26 ;  /* 0x0000006b511a7223 */ /* 0x040fe2000000001a */
[----:B------:R-:W-:Y:S02]  /*7110*/  HADD2.F32 R114, -RZ, R113.H1_H1 ;  /* 0x30000071ff727230 */ /* 0x000fe40000004100 */
[C---:B------:R-:W-:Y:S01]  /*7120*/  FFMA R31, R81.reuse, R110, R31 ;  /* 0x0000006e511f7223 */ /* 0x040fe2000000001f */
[C---:B------:R-:W-:Y:S01]  /*7130*/  FFMA R28, R81.reuse, R109, R28 ;  /* 0x0000006d511c7223 */ /* 0x040fe2000000001c */
[----:B------:R-:W-:Y:S01]  /*7140*/  F2FP.F16.E5M2.UNPACK_B R141, R162.H1 ;  /* 0x000000a2ff8d723e */ /* 0x000fe200030004ff */
[----:B------:R-:W-:Y:S01]  /*7150*/  FFMA R29, R81, R112, R29 ;  /* 0x00000070511d7223 */ /* 0x000fe2000000001d */
[----:B------:R-:W-:Y:S01]  /*7160*/  HADD2.F32 R113, -RZ, R115.H0_H0 ;  /* 0x20000073ff717230 */ /* 0x000fe20000004100 */
[----:B------:R-:W-:Y:S01]  /*7170*/  F2FP.SATFINITE.E5M2.F32.PACK_AB_MERGE_C R210, R31, R26, RZ ;  /* 0x0000001a1fd2723e */ /* 0x000fe200048060ff */
        /* <DEDUP_REMOVED lines=8> */
[----:B------:R-:W-:Y:S01]  /*7200*/  FFMA R33, R81, R116, R33 ;  /* 0x0000007451217223 */ /* 0x000fe20000000021 */
[----:B------:R-:W-:Y:S01]  /*7210*/  HADD2.F32 R118, -RZ, R117.H1_H1 ;  /* 0x30000075ff767230 */ /* 0x000fe20000004100 */
        /* <DEDUP_REMOVED lines=8> */
[----:B------:R-:W-:Y:S01]  /*72a0*/  HADD2.F32 R122, -RZ, R121.H1_H1 ;  /* 0x30000079ff7a7230 */ /* 0x000fe20000004100 */
[----:B------:R1:W-:Y:S01]  /*72b0*/  STS.128 [R193+0x8010], R208 ;  /* 0x008010d0c1007388 */ /* 0x0003e20000000c00 */
[----:B------:R-:W-:Y:S02]  /*72c0*/  HADD2.F32 R121, -RZ, R123.H0_H0 ;  /* 0x2000007bff797230 */ /* 0x000fe40000004100 */
[C---:B------:R-:W-:Y:S01]  /*72d0*/  FFMA R39, R81.reuse, R118, R39 ;  /* 0x0000007651277223 */ /* 0x040fe20000000027 */
[C---:B------:R-:W-:Y:S01]  /*72e0*/  FFMA R36, R81.reuse, R117, R36 ;  /* 0x0000007551247223 */ /* 0x040fe20000000024 */
[----:B------:R-:W-:Y:S01]  /*72f0*/  F2FP.F16.E5M2.UNPACK_B R145, R163.H1 ;  /* 0x000000a3ff91723e */ /* 0x000fe200030004ff */
[----:B------:R-:W-:Y:S01]  /*7300*/  FFMA R37, R81, R120, R37 ;  /* 0x0000007851257223 */ /* 0x000fe20000000025 */
[C---:B------:R-:W-:Y:S01]  /*7310*/  FMUL R38, R78.reuse, R42 ;  /* 0x0000002a4e267220 */ /* 0x040fe20000400000 */
[----:B------:R-:W-:Y:S01]  /*7320*/  F2FP.SATFINITE.E5M2.F32.PACK_AB_MERGE_C R212, R39, R34, RZ ;  /* 0x0000002227d4723e */ /* 0x000fe200048060ff */
[C---:B------:R-:W-:Y:S01]  /*7330*/  FMUL R43, R78.reuse, R43 ;  /* 0x0000002b4e2b7220 */ /* 0x040fe20000400000 */
[--C-:B------:R-:W-:Y:S02]  /*7340*/  HADD2.F32 R123, -RZ, R125.reuse.H0_H0 ;  /* 0x2000007dff7b7230 */ /* 0x100fe40000004100 */
[----:B------:R-:W-:Y:S01]  /*7350*/  FFMA R38, R81, R119, R38 ;  /* 0x0000007751267223 */ /* 0x000fe20000000026 */
[----:B------:R-:W-:Y:S01]  /*7360*/  F2FP.SATFINITE.E5M2.F32.PACK_AB_MERGE_C R212, R33, R32, R212 ;  /* 0x0000002021d4723e */ /* 0x000fe200048060d4 */
[C---:B------:R-:W-:Y:S01]  /*7370*/  FFMA R43, R81.reuse, R122, R43 ;  /* 0x0000007a512b7223 */ /* 0x040fe2000000002b */
[----:B------:R-:W-:Y:S01]  /*7380*/  FFMA R40, R81, R121, R40 ;  /* 0x0000007951287223 */ /* 0x000fe20000000028 */
[----:B------:R-:W-:Y:S01]  /*7390*/  ISETP.NE.AND P0, PT, R189, RZ, PT ;  /* 0x000000ffbd00720c */ /* 0x000fe20003f05270 */
[----:B------:R-:W-:Y:S01]  /*73a0*/  FFMA R41, R81, R124, R41 ;  /* 0x0000007c51297223 */ /* 0x000fe20000000029 */
[----:B------:R-:W-:Y:S01]  /*73b0*/  HADD2.F32 R126, -RZ, R125.H1_H1 ;  /* 0x3000007dff7e7230 */ /* 0x000fe20000004100 */
[----:B------:R-:W-:Y:S01]  /*73c0*/  F2FP.SATFINITE.E5M2.F32.PACK_AB_MERGE_C R213, R43, R38, RZ ;  /* 0x000000262bd5723e */ /* 0x000fe200048060ff */
[----:B------:R-:W-:Y:S02]  /*73d0*/  HADD2.F32 R125, -RZ, R127.H0_H0 ;  /* 0x2000007fff7d7230 */ /* 0x000fe40000004100 */
[C---:B------:R-:W-:Y:S01]  /*73e0*/  FMUL R42, R78.reuse, R46 ;  /* 0x0000002e4e2a7220 */ /* 0x040fe20000400000 */
[----:B------:R-:W-:Y:S01]  /*73f0*/  FMUL R47, R78, R47 ;  /* 0x0000002f4e2f7220 */ /* 0x000fe20000400000 */
[--C-:B------:R-:W-:Y:S01]  /*7400*/  HADD2.F32 R127, -RZ, R129.reuse.H0_H0 ;  /* 0x20000081ff7f7230 */ /* 0x100fe20000004100 */
[----:B------:R-:W-:Y:S01]  /*7410*/  F2FP.SATFINITE.E5M2.F32.PACK_AB_MERGE_C R213, R37, R36, R213 ;  /* 0x0000002425d5723e */ /* 0x000fe200048060d5 */
[C---:B------:R-:W-:Y:S01]  /*7420*/  FFMA R42, R81.reuse, R123, R42 ;  /* 0x0000007b512a7223 */ /* 0x040fe2000000002a */
[C---:B------:R-:W-:Y:S01]  /*7430*/  FFMA R47, R81.reuse, R126, R47 ;  /* 0x0000007e512f7223 */ /* 0x040fe2000000002f */
[C---:B------:R-:W-:Y:S01]  /*7440*/  FFMA R44, R81.reuse, R125, R44 ;  /* 0x0000007d512c7223 */ /* 0x040fe2000000002c */
[----:B------:R-:W-:Y:S01]  /*7450*/  ISETP.NE.AND P6, PT, R204, RZ, PT ;  /* 0x000000ffcc00720c */ /* 0x000fe20003fc5270 */
[----:B------:R-:W-:Y:S01]  /*7460*/  FFMA R45, R81, R128, R45 ;  /* 0x00000080512d7223 */ /* 0x000fe2000000002d */
[----:B------:R-:W-:Y:S01]  /*7470*/  HADD2.F32 R130, -RZ, R129.H1_H1 ;  /* 0x30000081ff827230 */ /* 0x000fe20000004100 */
[----:B------:R-:W-:Y:S01]  /*7480*/  F2FP.SATFINITE.E5M2.F32.PACK_AB_MERGE_C R214, R47, R42, RZ ;  /* 0x0000002a2fd6723e */ /* 0x000fe200048060ff */
[----:B------:R-:W-:Y:S02]  /*7490*/  HADD2.F32 R129, -RZ, R131.H0_H0 ;  /* 0x20000083ff817230 */ /* 0x000fe40000004100 */
[C---:B------:R-:W-:Y:S01]  /*74a0*/  FMUL R46, R78.reuse, R50 ;  /* 0x000000324e2e7220 */ /* 0x040fe20000400000 */
[C---:B------:R-:W-:Y:S01]  /*74b0*/  FMUL R51, R78.reuse, R51 ;  /* 0x000000334e337220 */ /* 0x040fe20000400000 */
[--C-:B------:R-:W-:Y:S02]  /*74c0*/  HADD2.F32 R131, -RZ, R133.reuse.H0_H0 ;  /* 0x20000085ff837230 */ /* 0x100fe40000004100 */
[C---:B------:R-:W-:Y:S01]  /*74d0*/  FMUL R50, R78.reuse, R54 ;  /* 0x000000364e327220 */ /* 0x040fe20000400000 */
[C---:B------:R-:W-:Y:S01]  /*74e0*/  FFMA R46, R81.reuse, R127, R46 ;  /* 0x0000007f512e7223 */ /* 0x040fe2000000002e */
[----:B------:R-:W-:Y:S02]  /*74f0*/  HADD2.F32 R134, -RZ, R133.H1_H1 ;  /* 0x30000085ff867230 */ /* 0x000fe40000004100 */
[C---:B------:R-:W-:Y:S01]  /*7500*/  FFMA R51, R81.reuse, R130, R51 ;  /* 0x0000008251337223 */ /* 0x040fe20000000033 */
[----:B------:R-:W-:Y:S02]  /*7510*/  HADD2.F32 R133, -RZ, R135.H0_H0 ;  /* 0x20000087ff857230 */ /* 0x000fe40000004100 */
[C---:B------:R-:W-:Y:S01]  /*7520*/  FMUL R55, R78.reuse, R55 ;  /* 0x000000374e377220 */ /* 0x040fe20000400000 */
[C---:B------:R-:W-:Y:S01]  /*7530*/  FFMA R48, R81.reuse, R129, R48 ;  /* 0x0000008151307223 */ /* 0x040fe20000000030 */
[C---:B------:R-:W-:Y:S01]  /*7540*/  FFMA R49, R81.reuse, R132, R49 ;  /* 0x0000008451317223 */ /* 0x040fe20000000031 */
[--C-:B------:R-:W-:Y:S02]  /*7550*/  HADD2.F32 R135, -RZ, R137.reuse.H0_H0 ;  /* 0x20000089ff877230 */ /* 0x100fe40000004100 */
[C---:B------:R-:W-:Y:S01]  /*7560*/  FFMA R50, R81.reuse, R131, R50 ;  /* 0x0000008351327223 */ /* 0x040fe20000000032 */
[----:B------:R-:W-:Y:S02]  /*7570*/  HADD2.F32 R138, -RZ, R137.H1_H1 ;  /* 0x30000089ff8a7230 */ /* 0x000fe40000004100 */
[C---:B------:R-:W-:Y:S01]  /*7580*/  FMUL R54, R78.reuse, R58 ;  /* 0x0000003a4e367220 */ /* 0x040fe20000400000 */
[----:B------:R-:W-:Y:S02]  /*7590*/  HADD2.F32 R137, -RZ, R139.H0_H0 ;  /* 0x2000008bff897230 */ /* 0x000fe40000004100 */
[C---:B------:R-:W-:Y:S01]  /*75a0*/  FFMA R55, R81.reuse, R134, R55 ;  /* 0x0000008651377223 */ /* 0x040fe20000000037 */
        /* <DEDUP_REMOVED lines=16> */
[----:B------:R-:W-:Y:S01]  /*76b0*/  FFMA R63, R81, R142, R63 ;  /* 0x0000008e513f7223 */ /* 0x000fe2000000003f */
[----:B------:R-:W-:Y:S01]  /*76c0*/  FMUL R67, R78, R67 ;  /* 0x000000434e437220 */ /* 0x000fe20000400000 */
[----:B------:R-:W-:Y:S01]  /*76d0*/  F2FP.SATFINITE.E5M2.F32.PACK_AB_MERGE_C R215, R51, R46, RZ ;  /* 0x0000002e33d7723e */ /* 0x000fe200048060ff */
[C---:B------:R-:W-:Y:S01]  /*76e0*/  FFMA R60, R81.reuse, R141, R60 ;  /* 0x0000008d513c7223 */ /* 0x040fe2000000003c */
[C---:B------:R-:W-:Y:S01]  /*76f0*/  FFMA R61, R81.reuse, R144, R61 ;  /* 0x00000090513d7223 */ /* 0x040fe2000000003d */
[C---:B------:R-:W-:Y:S01]  /*7700*/  FFMA R62, R81.reuse, R143, R62 ;  /* 0x0000008f513e7223 */ /* 0x040fe2000000003e */
[----:B------:R-:W-:Y:S01]  /*7710*/  FFMA R67, R81, R146, R67 ;  /* 0x0000009251437223 */ /* 0x000fe20000000043 */
[----:B------:R-:W-:Y:S02]  /*7720*/  F2FP.SATFINITE.E5M2.F32.PACK_AB_MERGE_C R214, R41, R40, R214 ;  /* 0x0000002829d6723e */ /* 0x000fe400048060d6 */
[----:B------:R-:W-:Y:S02]  /*7730*/  F2FP.SATFINITE.E5M2.F32.PACK_AB_MERGE_C R215, R45, R44, R215 ;  /* 0x0000002c2dd7723e */ /* 0x000fe400048060d7 */
[----:B------:R-:W-:Y:S02]  /*7740*/  F2FP.SATFINITE.E5M2.F32.PACK_AB_MERGE_C R216, R55, R50, RZ ;  /* 0x0000003237d8723e */ /* 0x000fe400048060ff */
[----:B------:R-:W-:Y:S01]  /*7750*/  F2FP.SATFINITE.E5M2.F32.PACK_AB_MERGE_C R217, R59, R54, RZ ;  /* 0x000000363bd9723e */ /* 0x000fe200048060ff */
[----:B------:R1:W-:Y:S01]  /*7760*/  STS.128 [R195+0x8020], R212 ;  /* 0x008020d4c3007388 */ /* 0x0003e20000000c00 */
[----:B------:R-:W-:Y:S02]  /*7770*/  F2FP.SATFINITE.E5M2.F32.PACK_AB_MERGE_C R218, R63, R58, RZ ;  /* 0x0000003a3fda723e */ /* 0x000fe400048060ff */
[----:B------:R-:W-:Y:S02]  /*7780*/  F2FP.SATFINITE.E5M2.F32.PACK_AB_MERGE_C R219, R67, R62, RZ ;  /* 0x0000003e43db723e */ /* 0x000fe400048060ff */
[----:B------:R-:W-:Y:S02]  /*7790*/  F2FP.SATFINITE.E5M2.F32.PACK_AB_MERGE_C R216, R49, R48, R216 ;  /* 0x0000003031d8723e */ /* 0x000fe400048060d8 */
[----:B------:R-:W-:Y:S02]  /*77a0*/  F2FP.SATFINITE.E5M2.F32.PACK_AB_MERGE_C R217, R53, R52, R217 ;  /* 0x0000003435d9723e */ /* 0x000fe400048060d9 */
[----:B------:R-:W-:Y:S02]  /*77b0*/  F2FP.SATFINITE.E5M2.F32.PACK_AB_MERGE_C R218, R57, R56, R218 ;  /* 0x0000003839da723e */ /* 0x000fe400048060da */
[----:B------:R-:W-:Y:S02]  /*77c0*/  F2FP.SATFINITE.E5M2.F32.PACK_AB_MERGE_C R219, R61, R60, R219 ;  /* 0x0000003c3ddb723e */ /* 0x000fe400048060db */
[----:B------:R-:W-:Y:S02]  /*77d0*/  LEA R206, R181, UR49, 0x3 ;  /* 0x00000031b5ce7c11 */ /* 0x000fe4000f8e18ff */
[----:B------:R-:W-:Y:S01]  /*77e0*/  @P6 SHF.L.U32 R207, R180, 0x1f, RZ ;  /* 0x0000001fb4cf6819 */ /* 0x000fe200000006ff */
[----:B------:R1:W-:Y:S01]  /*77f0*/  STS.128 [R194+0x8010], R216 ;  /* 0x008010d8c2007388 */ /* 0x0003e20000000c00 */
[----:B------:R-:W-:Y:S01]  /*7800*/  @!PT LDS RZ, [RZ] ;  /* 0x00000000fffff984 */ /* 0x000fe20000000800 */
[----:B------:R-:W-:Y:S01]  /*7810*/  @!PT LDS RZ, [RZ] ;  /* 0x00000000fffff984 */ /* 0x000fe20000000800 */
[----:B------:R-:W-:Y:S01]  /*7820*/  @!PT LDS RZ, [RZ] ;  /* 0x00000000fffff984 */ /* 0x000fe20000000800 */
[----:B------:R-:W-:Y:S01]  /*7830*/  @!PT LDS RZ, [RZ] ;  /* 0x00000000fffff984 */ /* 0x000fe20000000800 */
[----:B------:R2:W-:Y:S07]  /*7840*/  MEMBAR.ALL.CTA ;  /* 0x0000000000007992 */ /* 0x0005ee0000008000 */
[----:B--2---:R-:W2:Y:S02]  /*7850*/  FENCE.VIEW.ASYNC.S ;  /* 0x00000000000073c6 */ /* 0x004ea40000000000 */
[----:B--2---:R-:W-:Y:S06]  /*7860*/  BAR.SYNC.DEFER_BLOCKING 0x1, 0x80 ;  /* 0x0042000000007b1d */ /* 0x004fec0000010000 */
[----:B------:R-:W-:Y:S05]  /*7870*/  @P0 BRA `(.L_x_124) ;  /* 0x0000000000280947 */ /* 0x000fea0003800000 */
[----:B------:R-:W-:Y:S02]  /*7880*/  UIADD3 UR4, UPT, UPT, UR49, 0x8200, URZ ;  /* 0x0000820031047890 */ /* 0x000fe4000fffe0ff */
[----:B------:R-:W-:Y:S01]  /*7890*/  UIADD3 UR6, UP0, UPT, UR52, 0x680, URZ ;  /* 0x0000068034067890 */ /* 0x000fe2000ff1e0ff */
[----:B------:R-:W-:Y:S03]  /*78a0*/  UMOV UR43, UR36 ;  /* 0x00000024002b7c82 */ /* 0x000fe60008000000 */
[----:B------:R-:W-:Y:S01]  /*78b0*/  MOV R188, UR4 ;  /* 0x0000000400bc7c02 */ /* 0x000fe20008000f00 */
[----:B------:R-:W-:Y:S03]  /*78c0*/  UIADD3.X UR7, UPT, UPT, URZ, UR53, URZ, UP0, !UPT ;  /* 0x00000035ff077290 */ /* 0x000fe600087fe4ff */
[----:B------:R-:W-:Y:S11]  /*78d0*/  R2UR UR40, R188 ;  /* 0x00000000bc2872ca */ /* 0x000ff600000e0000 */
[----:B------:R-:W-:Y:S02]  /*78e0*/  @!UPT UIADD3 URZ, UPT, UPT, URZ, URZ, URZ ;  /* 0x000000fffffff290 */ /* 0x000fe4000fffe0ff */
[----:B------:R2:W-:Y:S01]  /*78f0*/  UTMASTG.3D [UR40], [UR6] ;  /* 0x00000028060073b5 */ /* 0x0005e20008010000 */
[----:B------:R0:W-:Y:S01]  /*7900*/  UTMACMDFLUSH ;  /* 0x00000000000079b7 */ /* 0x0001e20000000000 */
[----:B--2---:R-:W-:Y:S04]  /*7910*/  DEPBAR.LE SB0, 0x1 ;  /* 0x000080400000791a */ /* 0x004fe80000000000 */
.L_x_124:
[----:B------:R-:W-:Y:S05]  /*7920*/  BSYNC.RECONVERGENT B0 ;  /* 0x0000000000007941 */ /* 0x000fea0003800200 */
.L_x_123:
[----:B------:R-:W-:Y:S06]  /*7930*/  BAR.SYNC.DEFER_BLOCKING 0x1, 0x80 ;  /* 0x0042000000007b1d */ /* 0x000fec0000010000 */
[----:B------:R-:W2:Y:S01]  /*7940*/  @P6 SYNCS.PHASECHK.TRANS64.TRYWAIT P0, [R206+URZ+0xb0], R207 ;  /* 0x0000b0cfce0065a7 */ /* 0x000ea200080011ff */
[----:B------:R-:W-:Y:S01]  /*7950*/  BSSY B1, `(.L_x_125) ;  /* 0x0000023000017945 */ /* 0x000fe20003800000 */
[----:B--2---:R-:W-:Y:S03]  /*7960*/  @P6 SEL R196, RZ, 0x1, !P0 ;  /* 0x00000001ffc46807 */ /* 0x004fe60004000000 */
[----:B------:R-:W-:Y:S05]  /*7970*/  @!P6 BRA `(.L_x_126) ;  /* 0x000000000080e947 */ /* 0x000fea0003800000 */
[----:B------:R-:W-:Y:S01]  /*7980*/  ISETP.NE.AND P1, PT, R197, RZ, PT ;  /* 0x000000ffc500720c */ /* 0x000fe20003f25270 */
[----:B------:R-:W-:Y:S01]  /*7990*/  BSSY B0, `(.L_x_127) ;  /* 0x000000a000007945 */ /* 0x000fe20003800000 */
[----:B------:R-:W-:Y:S11]  /*79a0*/  ISETP.NE.AND P0, PT, R196, RZ, PT ;  /* 0x000000ffc400720c */ /* 0x000ff60003f05270 */
[----:B------:R-:W-:Y:S04]  /*79b0*/  @P1 IMAD R0, R181, 0x2000, R186 ;  /* 0x00002000b5001824 */ /* 0x000fe800078e02ba */
[C---:B------:R-:W-:Y:S01]  /*79c0*/  @P1 IMAD.IADD R5, R0.reuse, 0x1, R199 ;  /* 0x0000000100051824 */ /* 0x040fe200078e02c7 */
[----:B------:R-:W-:Y:S03]  /*79d0*/  @P1 IADD3 R4, PT, PT, R0, R205, RZ ;  /* 0x000000cd00041210 */ /* 0x000fe60007ffe0ff */
[----:B------:R-:W-:Y:S01]  /*79e0*/  @P1 IMAD.IADD R2, R198, 0x1, R5 ;  /* 0x00000001c6021824 */ /* 0x000fe200078e0205 */
[----:B------:R-:W-:Y:S06]  /*79f0*/  @P0 BRA `(.L_x_128) ;  /* 0x00000000000c0947 */ /* 0x000fec0003800000 */
[----:B------:R-:W-:Y:S04]  /*7a00*/  SHF.L.U32 R3, R180, 0x1f, RZ ;  /* 0x0000001fb4037819 */ /* 0x000fe800000006ff */
[----:B------:R-:W2:Y:S02]  /*7a10*/  SYNCS.PHASECHK.TRANS64.TRYWAIT P0, [R206+URZ+0xb0], R3 ;  /* 0x0000b003ce0075a7 */ /* 0x000ea400080011ff */
[----:B--2---:R-:W-:Y:S05]  /*7a20*/  @!P0 BRA `(.L_x_129) ;  /* 0x0000004c00c08947 */ /* 0x004fea0003800000 */
.L_x_128:
[----:B------:R-:W-:Y:S05]  /*7a30*/  BSYNC B0 ;  /* 0x0000000000007941 */ /* 0x000fea0003800000 */
.L_x_127:
[----:B------:R-:W-:Y:S01]  /*7a40*/  ISETP.NE.AND P0, PT, R197, RZ, PT ;  /* 0x000000ffc500720c */ /* 0x000fe20003f05270 */
[----:B--2---:R-:W-:Y:S02]  /*7a50*/  VIADD R206, R206, 0xd0 ;  /* 0x000000d0cece7836 */ /* 0x004fe40000000000 */
[----:B------:R-:W-:Y:S02]  /*7a60*/  IMAD.U32 R3, RZ, RZ, UR37 ;  /* 0x00000025ff037e24 */ /* 0x000fe4000f8e00ff */
[----:B------:R-:W-:Y:S03]  /*7a70*/  VIADD R181, R181, 0x1 ;  /* 0x00000001b5b57836 */ /* 0x000fe60000000000 */
[----:B------:R-:W-:Y:S05]  /*7a80*/  PRMT R3, R3, 0x654, R206 ;  /* 0x0000065403037816 */ /* 0x000fea00000000ce */
[----:B------:R2:W3:Y:S04]  /*7a90*/  @P0 LDS.128 R148, [R0] ;  /* 0x0000000000940984 */ /* 0x0004e80000000c00 */
[----:B------:R2:W4:Y:S04]  /*7aa0*/  @P0 LDS.128 R156, [R4+0x20] ;  /* 0x00002000049c0984 */ /* 0x0005280000000c00 */
        /* <DEDUP_REMOVED lines=9> */
[----:B------:R-:W-:Y:S01]  /*7b40*/  SEL R181, R181, RZ, P0 ;  /* 0x000000ffb5b57207 */ /* 0x000fe20000000000 */
[----:B-----5:R5:W-:Y:S02]  /*7b50*/  SYNCS.ARRIVE.TRANS64.RED.A1T0 RZ, [R3+URZ], RZ ;  /* 0x000000ff03ff79a7 */ /* 0x020be400081004ff */
[----:B-----5:R-:W-:Y:S04]  /*7b60*/  SEL R3, RZ, 0x1, P0 ;  /* 0x00000001ff037807 */ /* 0x020fe80000000000 */
[----:B--234-:R-:W-:Y:S02]  /*7b70*/  LOP3.LUT R180, R180, R3, RZ, 0x3c, !PT ;  /* 0x00000003b4b47212 */ /* 0x01cfe400078e3cff */
.L_x_126:
[----:B------:R-:W-:Y:S05]  /*7b80*/  BSYNC B1 ;  /* 0x0000000000017941 */ /* 0x000fea0003800000 */
.L_x_125:
[----:B------:R-:W-:Y:S01]  /*7b90*/  VIADD R0, R80, 0x40 ;  /* 0x0000004050007836 */ /* 0x000fe20000000000 */
[----:B------:R-:W-:Y:S04]  /*7ba0*/  BSSY.RECONVERGENT B6, `(.L_x_130) ;  /* 0x0000015000067945 */ /* 0x000fe80003800200 */
[----:B------:R-:W-:Y:S04]  /*7bb0*/  SHF.R.U32.HI R0, RZ, 0x15, R0 ;  /* 0x00000015ff007819 */ /* 0x000fe80000011600 */
[----:B------:R-:W-:Y:S11]  /*7bc0*/  LOP3.LUT P0, RZ, R0, 0x3, R173, 0x48, !PT ;  /* 0x0000000300ff7812 */ /* 0x000ff600078048ad */
[----:B------:R-:W-:Y:S02]  /*7bd0*/  @!UPT UIADD3 URZ, UPT, UPT, URZ, URZ, URZ ;  /* 0x000000fffffff290 */ /* 0x000fe4000fffe0ff */
[----:B------:R-:W-:Y:S05]  /*7be0*/  @!P0 BRA `(.L_x_131) ;  /* 0x0000000000408947 */ /* 0x000fea0003800000 */
[----:B------:R-:W2:Y:S01]  /*7bf0*/  LDCU.64 UR8, c[0x4][0x78] ;  /* 0x01000f00ff0877ac */ /* 0x000ea20008000a00 */
[----:B------:R-:W-:Y:S01]  /*7c00*/  MOV R3, 0x0 ;  /* 0x0000000000037802 */ /* 0x000fe20000000f00 */
[----:B------:R-:W-:Y:S02]  /*7c10*/  HFMA2 R12, -RZ, RZ, 0, 5.9604644775390625e-08 ;  /* 0x00000001ff0c7431 */ /* 0x000fe400000001ff */
[----:B------:R-:W-:Y:S02]  /*7c20*/  IMAD.MOV.U32 R8, RZ, RZ, 0x192 ;  /* 0x00000192ff087424 */ /* 0x000fe400078e00ff */
[----:B------:R-:W-:Y:S01]  /*7c30*/  IMAD.MOV.U32 R13, RZ, RZ, RZ ;  /* 0x000000ffff0d7224 */ /* 0x000fe200078e00ff */
[----:B------:R-:W3:Y:S01]  /*7c40*/  LDCU.64 UR6, c[0x4][0x80] ;  /* 0x01001000ff0677ac */ /* 0x000ee20008000a00 */
[----:B------:R-:W4:Y:S01]  /*7c50*/  LDC.64 R2, c[0x4][R3] ;  /* 0x0100000003027b82 */ /* 0x000f220000000a00 */
[----:B------:R-:W5:Y:S01]  /*7c60*/  LDCU.64 UR4, c[0x4][0x18] ;  /* 0x01000300ff0477ac */ /* 0x000f620008000a00 */
[----:B--2---:R-:W-:Y:S01]  /*7c70*/  MOV R5, UR9 ;  /* 0x0000000900057c02 */ /* 0x004fe20008000f00 */
[----:B------:R-:W-:Y:S01]  /*7c80*/  IMAD.U32 R4, RZ, RZ, UR8 ;  /* 0x00000008ff047e24 */ /* 0x000fe2000f8e00ff */
[----:B---3--:R-:W-:Y:S01]  /*7c90*/  MOV R7, UR7 ;  /* 0x0000000700077c02 */ /* 0x008fe20008000f00 */
[----:B------:R-:W-:Y:S01]  /*7ca0*/  IMAD.U32 R6, RZ, RZ, UR6 ;  /* 0x00000006ff067e24 */ /* 0x000fe2000f8e00ff */
[----:B-----5:R-:W-:Y:S01]  /*7cb0*/  MOV R11, UR5 ;  /* 0x00000005000b7c02 */ /* 0x020fe20008000f00 */
[----:B------:R-:W-:Y:S02]  /*7cc0*/  IMAD.U32 R10, RZ, RZ, UR4 ;  /* 0x00000004ff0a7e24 */ /* 0x000fe4000f8e00ff */
[----:B------:R-:W-:Y:S07]  /*7cd0*/  LEPC R20, `(.L_x_131) ;  /* 0x000000001014794e */ /* 0x000fee0000000000 */
[----:B-1--4-:R-:W-:Y:S05]  /*7ce0*/  CALL.ABS.NOINC R2 ;  /* 0x0000000002007343 */ /* 0x012fea0003c00000 */
.L_x_131:
[----:B------:R-:W-:Y:S05]  /*7cf0*/  BSYNC.RECONVERGENT B6 ;  /* 0x0000000000067941 */ /* 0x000fea0003800200 */
.L_x_130:
[----:B------:R-:W-:Y:S01]  /*7d00*/  F2FP.F16.E5M2.UNPACK_B R4, R149 ;  /* 0x00000095ff04723e */ /* 0x000fe200020004ff */
[----:B------:R-:W-:Y:S05]  /*7d10*/  WARPSYNC.ALL ;  /* 0x0000000000007948 */ /* 0x000fea0003800000 */
[----:B------:R-:W-:Y:S01]  /*7d20*/  R2UR UR4, R80 ;  /* 0x00000000500472ca */ /* 0x000fe200000e0000 */
[--C-:B------:R-:W-:Y:S01]  /*7d30*/  HADD2.F32 R88, -RZ, R4.reuse.H0_H0 ;  /* 0x20000004ff587230 */ /* 0x100fe20000004100 */
[-C--:B------:R-:W-:Y:S01]  /*7d40*/  F2FP.F16.E5M2.UNPACK_B R0, R148.reuse ;  /* 0x00000094ff00723e */ /* 0x080fe200020004ff */
[----:B------:R-:W-:Y:S01]  /*7d50*/  HADD2.F32 R83, -RZ, R4.H1_H1 ;  /* 0x30000004ff537230 */ /* 0x000fe20000004100 */
[----:B------:R-:W-:Y:S01]  /*7d60*/  F2FP.F16.E5M2.UNPACK_B R4, R151 ;  /* 0x00000097ff04723e */ /* 0x000fe200020004ff */
[----:B------:R-:W-:Y:S01]  /*7d70*/  BSSY.RECONVERGENT B0, `(.L_x_132) ;  /* 0x0000116000007945 */ /* 0x000fe20003800200 */
[----:B------:R-:W-:Y:S01]  /*7d80*/  F2FP.F16.E5M2.UNPACK_B R3, R148.H1 ;  /* 0x00000094ff03723e */ /* 0x000fe200030004ff */
[--C-:B------:R-:W-:Y:S01]  /*7d90*/  HADD2.F32 R2, -RZ, R0.reuse.H0_H0 ;  /* 0x20000000ff027230 */ /* 0x100fe20000004100 */
[----:B-1----:R-:W-:Y:S01]  /*7da0*/  F2FP.F16.E5M2.UNPACK_B R135, R162 ;  /* 0x000000a2ff87723e */ /* 0x002fe200020004ff */
[----:B------:R-:W-:Y:S01]  /*7db0*/  HADD2.F32 R82, -RZ, R0.H1_H1 ;  /* 0x30000000ff527230 */ /* 0x000fe20000004100 */
[----:B------:R-:W-:Y:S01]  /*7dc0*/  F2FP.F16.E5M2.UNPACK_B R0, R149.H1 ;  /* 0x00000095ff00723e */ /* 0x000fe200030004ff */
[--C-:B------:R-:W-:Y:S01]  /*7dd0*/  HADD2.F32 R84, -RZ, R3.reuse.H0_H0 ;  /* 0x20000003ff547230 */ /* 0x100fe20000004100 */
[----:B------:R-:W-:Y:S01]  /*7de0*/  F2FP.F16.E5M2.UNPACK_B R125, R159.H1 ;  /* 0x0000009fff7d723e */ /* 0x000fe200030004ff */
[----:B------:R-:W-:Y:S01]  /*7df0*/  HADD2.F32 R86, -RZ, R3.H1_H1 ;  /* 0x30000003ff567230 */ /* 0x000fe20000004100 */
[-C--:B------:R-:W-:Y:S01]  /*7e00*/  F2FP.F16.E5M2.UNPACK_B R3, R150.reuse ;  /* 0x00000096ff03723e */ /* 0x080fe200020004ff */
[--C-:B------:R-:W-:Y:S01]  /*7e10*/  HADD2.F32 R90, -RZ, R0.reuse.H0_H0 ;  /* 0x20000000ff5a7230 */ /* 0x100fe20000004100 */
[----:B------:R-:W-:Y:S01]  /*7e20*/  ISETP.NE.AND P0, PT, R189, RZ, PT ;  /* 0x000000ffbd00720c */ /* 0x000fe20003f05270 */
[----:B------:R-:W-:Y:S01]  /*7e30*/  HADD2.F32 R85, -RZ, R0.H1_H1 ;  /* 0x30000000ff557230 */ /* 0x000fe20000004100 */
[----:B------:R-:W-:Y:S01]  /*7e40*/  F2FP.F16.E5M2.UNPACK_B R0, R150.H1 ;  /* 0x00000096ff00723e */ /* 0x000fe200030004ff */
[--C-:B------:R-:W-:Y:S01]  /*7e50*/  HADD2.F32 R92, -RZ, R3.reuse.H0_H0 ;  /* 0x20000003ff5c7230 */ /* 0x100fe20000004100 */
[----:B------:R-:W-:Y:S01]  /*7e60*/  ISETP.NE.AND P6, PT, R204, RZ, PT ;  /* 0x000000ffcc00720c */ /* 0x000fe20003fc5270 */
[----:B------:R-:W-:Y:S01]  /*7e70*/  HADD2.F32 R87, -RZ, R3.H1_H1 ;  /* 0x30000003ff577230 */ /* 0x000fe20000004100 */
[----:B------:R-:W-:Y:S01]  /*7e80*/  F2FP.F16.E5M2.UNPACK_B R3, R151.H1 ;  /* 0x00000097ff03723e */ /* 0x000fe200030004ff */
[--C-:B------:R-:W-:Y:S02]  /*7e90*/  HADD2.F32 R94, -RZ, R0.reuse.H0_H0 ;  /* 0x20000000ff5e7230 */ /* 0x100fe40000004100 */
[----:B------:R-:W-:Y:S01]  /*7ea0*/  HADD2.F32 R89, -RZ, R0.H1_H1 ;  /* 0x30000000ff597230 */ /* 0x000fe20000004100 */
[-C--:B------:R-:W-:Y:S01]  /*7eb0*/  F2FP.F16.E5M2.UNPACK_B R0, R152.reuse ;  /* 0x00000098ff00723e */ /* 0x080fe200020004ff */
[--C-:B------:R-:W-:Y:S02]  /*7ec0*/  HADD2.F32 R96, -RZ, R4.reuse.H0_H0 ;  /* 0x20000004ff607230 */ /* 0x100fe40000004100 */
[----:B------:R-:W-:Y:S01]  /*7ed0*/  HADD2.F32 R91, -RZ, R4.H1_H1 ;  /* 0x30000004ff5b7230 */ /* 0x000fe20000004100 */
[-C--:B------:R-:W-:Y:S01]  /*7ee0*/  F2FP.F16.E5M2.UNPACK_B R4, R153.reuse ;  /* 0x00000099ff04723e */ /* 0x080fe200020004ff */
[--C-:B------:R-:W-:Y:S02]  /*7ef0*/  HADD2.F32 R100, -RZ, R0.reuse.H0_H0 ;  /* 0x20000000ff647230 */ /* 0x100fe40000004100 */
[----:B------:R-:W-:Y:S01]  /*7f00*/  HADD2.F32 R95, -RZ, R0.H1_H1 ;  /* 0x30000000ff5f7230 */ /* 0x000fe20000004100 */
[----:B------:R-:W-:Y:S01]  /*7f10*/  F2FP.F16.E5M2.UNPACK_B R0, R153.H1 ;  /* 0x00000099ff00723e */ /* 0x000fe200030004ff */
[--C-:B------:R-:W-:Y:S02]  /*7f20*/  HADD2.F32 R98, -RZ, R3.reuse.H0_H0 ;  /* 0x20000003ff627230 */ /* 0x100fe40000004100 */
[----:B------:R-:W-:Y:S01]  /*7f30*/  HADD2.F32 R93, -RZ, R3.H1_H1 ;  /* 0x30000003ff5d7230 */ /* 0x000fe20000004100 */
[----:B------:R-:W-:Y:S01]  /*7f40*/  F2FP.F16.E5M2.UNPACK_B R3, R152.H1 ;  /* 0x00000098ff03723e */ /* 0x000fe200030004ff */
[--C-:B------:R-:W-:Y:S02]  /*7f50*/  HADD2.F32 R106, -RZ, R0.reuse.H0_H0 ;  /* 0x20000000ff6a7230 */ /* 0x100fe40000004100 */
[----:B------:R-:W-:Y:S01]  /*7f60*/  HADD2.F32 R101, -RZ, R0.H1_H1 ;  /* 0x30000000ff657230 */ /* 0x000fe20000004100 */
[-C--:B------:R-:W-:Y:S01]  /*7f70*/  F2FP.F16.E5M2.UNPACK_B R0, R154.reuse.H1 ;  /* 0x0000009aff00723e */ /* 0x080fe200030004ff */
[--C-:B------:R-:W-:Y:S02]  /*7f80*/  HADD2.F32 R104, -RZ, R4.reuse.H0_H0 ;  /* 0x20000004ff687230 */ /* 0x100fe40000004100 */
[----:B------:R-:W-:Y:S01]  /*7f90*/  HADD2.F32 R99, -RZ, R4.H1_H1 ;  /* 0x30000004ff637230 */ /* 0x000fe20000004100 */
[----:B------:R-:W-:Y:S01]  /*7fa0*/  F2FP.F16.E5M2.UNPACK_B R4, R155 ;  /* 0x0000009bff04723e */ /* 0x000fe200020004ff */
[--C-:B------:R-:W-:Y:S02]  /*7fb0*/  HADD2.F32 R102, -RZ, R3.reuse.H0_H0 ;  /* 0x20000003ff667230 */ /* 0x100fe40000004100 */
[----:B------:R-:W-:Y:S01]  /*7fc0*/  HADD2.F32 R97, -RZ, R3.H1_H1 ;  /* 0x30000003ff617230 */ /* 0x000fe20000004100 */
[----:B------:R-:W-:Y:S01]  /*7fd0*/  F2FP.F16.E5M2.UNPACK_B R3, R154 ;  /* 0x0000009aff03723e */ /* 0x000fe200020004ff */
[--C-:B------:R-:W-:Y:S02]  /*7fe0*/  HADD2.F32 R110, -RZ, R0.reuse.H0_H0 ;  /* 0x20000000ff6e7230 */ /* 0x100fe40000004100 */
[----:B------:R-:W-:Y:S01]  /*7ff0*/  HADD2.F32 R105, -RZ, R0.H1_H1 ;  /* 0x30000000ff697230 */ /* 0x000fe20000004100 */
[-C--:B------:R-:W-:Y:S01]  /*8000*/  F2FP.F16.E5M2.UNPACK_B R0, R156.reuse ;  /* 0x0000009cff00723e */ /* 0x080fe200020004ff */
[--C-:B------:R-:W-:Y:S02]  /*8010*/  HADD2.F32 R112, -RZ, R4.reuse.H0_H0 ;  /* 0x20000004ff707230 */ /* 0x100fe40000004100 */
[----:B------:R-:W-:Y:S01]  /*8020*/  HADD2.F32 R107, -RZ, R4.H1_H1 ;  /* 0x30000004ff6b7230 */ /* 0x000fe20000004100 */
[----:B------:R-:W-:Y:S01]  /*8030*/  F2FP.F16.E5M2.UNPACK_B R4, R157 ;  /* 0x0000009dff04723e */ /* 0x000fe200020004ff */
[--C-:B------:R-:W-:Y:S02]  /*8040*/  HADD2.F32 R108, -RZ, R3.reuse.H0_H0 ;  /* 0x20000003ff6c7230 */ /* 0x100fe40000004100 */
[----:B------:R-:W-:Y:S01]  /*8050*/  HADD2.F32 R103, -RZ, R3.H1_H1 ;  /* 0x30000003ff677230 */ /* 0x000fe20000004100 */
[----:B------:R-:W-:Y:S01]  /*8060*/  F2FP.F16.E5M2.UNPACK_B R3, R155.H1 ;  /* 0x0000009bff03723e */ /* 0x000fe200030004ff */
[--C-:B------:R-:W-:Y:S02]  /*8070*/  HADD2.F32 R116, -RZ, R0.reuse.H0_H0 ;  /* 0x20000000ff747230 */ /* 0x100fe40000004100 */
[----:B------:R-:W-:Y:S01]  /*8080*/  HADD2.F32 R111, -RZ, R0.H1_H1 ;  /* 0x30000000ff6f7230 */ /* 0x000fe20000004100 */
[----:B------:R-:W-:Y:S01]  /*8090*/  F2FP.F16.E5M2.UNPACK_B R0, R156.H1 ;  /* 0x0000009cff00723e */ /* 0x000fe200030004ff */
[--C-:B------:R-:W-:Y:S02]  /*80a0*/  HADD2.F32 R120, -RZ, R4.reuse.H0_H0 ;  /* 0x20000004ff787230 */ /* 0x100fe40000004100 */
[----:B------:R-:W-:Y:S02]  /*80b0*/  HADD2.F32 R115, -RZ, R4.H1_H1 ;  /* 0x30000004ff737230 */ /* 0x000fe40000004100 */
[--C-:B------:R-:W-:Y:S01]  /*80c0*/  HADD2.F32 R114, -RZ, R3.reuse.H0_H0 ;  /* 0x20000003ff727230 */ /* 0x100fe20000004100 */
[----:B------:R-:W1:Y:S01]  /*80d0*/  LDTM.x64 R4, tmem[UR4+0x40] ;  /* 0x00004004000479ee */ /* 0x000e620008340000 */
[----:B------:R-:W-:Y:S01]  /*80e0*/  HADD2.F32 R109, -RZ, R3.H1_H1 ;  /* 0x30000003ff6d7230 */ /* 0x000fe20000004100 */
[----:B------:R-:W-:Y:S01]  /*80f0*/  F2FP.F16.E5M2.UNPACK_B R3, R157.H1 ;  /* 0x0000009dff03723e */ /* 0x000fe200030004ff */
        /* <DEDUP_REMOVED lines=14> */
[----:B------:R-:W-:Y:S01]  /*81e0*/  F2FP.F16.E5M2.UNPACK_B R0, R160.H1 ;  /* 0x000000a0ff00723e */ /* 0x000fe200030004ff */
[--C-:B------:R-:W-:Y:S02]  /*81f0*/  HADD2.F32 R132, -RZ, R3.reuse.H0_H0 ;  /* 0x20000003ff847230 */ /* 0x100fe40000004100 */
[C---:B-1----:R-:W-:Y:S01]  /*8200*/  FMUL R7, R78.reuse, R7 ;  /* 0x000000074e077220 */ /* 0x042fe20000400000 */
        /* <DEDUP_REMOVED lines=10> */
[C---:B------:R-:W-:Y:S01]  /*82b0*/  FMUL R0, R78.reuse, R4 ;  /* 0x000000044e007220 */ /* 0x040fe20000400000 */
[--C-:B------:R-:W-:Y:S01]  /*82c0*/  HADD2.F32 R140, -RZ, R135.reuse.H0_H0 ;  /* 0x20000087ff8c7230 */ /* 0x100fe20000004100 */
[----:B------:R-:W-:Y:S01]  /*82d0*/  F2FP.F16.E5M2.UNPACK_B R4, R163 ;  /* 0x000000a3ff04723e */ /* 0x000fe200020004ff */
[----:B------:R-:W-:Y:S02]  /*82e0*/  HADD2.F32 R135, -RZ, R135.H1_H1 ;  /* 0x30000087ff877230 */ /* 0x000fe40000004100 */
[C---:B------:R-:W-:Y:S01]  /*82f0*/  FFMA R0, R81.reuse, R2, R0 ;  /* 0x0000000251007223 */ /* 0x040fe20000000000 */
[C---:B------:R-:W-:Y:S01]  /*8300*/  FMUL R2, R78.reuse, R5 ;  /* 0x000000054e027220 */ /* 0x040fe20000400000 */
[--C-:B------:R-:W-:Y:S01]  /*8310*/  HADD2.F32 R142, -RZ, R3.reuse.H0_H0 ;  /* 0x20000003ff8e7230 */ /* 0x100fe20000004100 */
[----:B------:R-:W-:Y:S01]  /*8320*/  F2FP.F16.E5M2.UNPACK_B R5, R163.H1 ;  /* 0x000000a3ff05723e */ /* 0x000fe200030004ff */
[----:B------:R-:W-:Y:S02]  /*8330*/  HADD2.F32 R137, -RZ, R3.H1_H1 ;  /* 0x30000003ff897230 */ /* 0x000fe40000004100 */
[C---:B------:R-:W-:Y:S01]  /*8340*/  FFMA R2, R81.reuse, R82, R2 ;  /* 0x0000005251027223 */ /* 0x040fe20000000002 */
[--C-:B------:R-:W-:Y:S02]  /*8350*/  HADD2.F32 R82, -RZ, R4.reuse.H0_H0 ;  /* 0x20000004ff527230 */ /* 0x100fe40000004100 */
[C---:B------:R-:W-:Y:S01]  /*8360*/  FMUL R3, R78.reuse, R6 ;  /* 0x000000064e037220 */ /* 0x040fe20000400000 */
[----:B------:R-:W-:Y:S02]  /*8370*/  HADD2.F32 R139, -RZ, R4.H1_H1 ;  /* 0x30000004ff8b7230 */ /* 0x000fe40000004100 */
[C---:B------:R-:W-:Y:S01]  /*8380*/  FMUL R4, R78.reuse, R9 ;  /* 0x000000094e047220 */ /* 0x040fe20000400000 */
[--C-:B------:R-:W-:Y:S02]  /*8390*/  HADD2.F32 R141, -RZ, R5.reuse.H1_H1 ;  /* 0x30000005ff8d7230 */ /* 0x100fe40000004100 */
[C---:B------:R-:W-:Y:S01]  /*83a0*/  FFMA R3, R81.reuse, R84, R3 ;  /* 0x0000005451037223 */ /* 0x040fe20000000003 */
[----:B------:R-:W-:Y:S01]  /*83b0*/  FFMA R7, R81, R86, R7 ;  /* 0x0000005651077223 */ /* 0x000fe20000000007 */
[----:B------:R-:W-:Y:S02]  /*83c0*/  HADD2.F32 R84, -RZ, R5.H0_H0 ;  /* 0x20000005ff547230 */ /* 0x000fe40000004100 */
[C---:B------:R-:W-:Y:S01]  /*83d0*/  FMUL R5, R78.reuse, R10 ;  /* 0x0000000a4e057220 */ /* 0x040fe20000400000 */
[C---:B------:R-:W-:Y:S01]  /*83e0*/  FMUL R6, R78.reuse, R11 ;  /* 0x0000000b4e067220 */ /* 0x040fe20000400000 */
[C---:B------:R-:W-:Y:S01]  /*83f0*/  FMUL R11, R78.reuse, R16 ;  /* 0x000000104e0b7220 */ /* 0x040fe20000400000 */
[----:B------:R-:W-:Y:S01]  /*8400*/  F2FP.SATFINITE.E5M2.F32.PACK_AB_MERGE_C R143, R7, R3, RZ ;  /* 0x00000003078f723e */ /* 0x000fe200048060ff */
[C---:B------:R-:W-:Y:S01]  /*8410*/  FMUL R3, R78.reuse, R8 ;  /* 0x000000084e037220 */ /* 0x040fe20000400000 */
[C---:B------:R-:W-:Y:S01]  /*8420*/  FMUL R7, R78.reuse, R12 ;  /* 0x0000000c4e077220 */ /* 0x040fe20000400000 */
[C---:B------:R-:W-:Y:S01]  /*8430*/  FMUL R8, R78.reuse, R13 ;  /* 0x0000000d4e087220 */ /* 0x040fe20000400000 */
[C---:B------:R-:W-:Y:S01]  /*8440*/  FMUL R12, R78.reuse, R17 ;  /* 0x000000114e0c7220 */ /* 0x040fe20000400000 */
[C---:B------:R-:W-:Y:S01]  /*8450*/  FFMA R3, R81.reuse, R88, R3 ;  /* 0x0000005851037223 */ /* 0x040fe20000000003 */
[C---:B------:R-:W-:Y:S01]  /*8460*/  FFMA R4, R81.reuse, R83, R4 ;  /* 0x0000005351047223 */ /* 0x040fe20000000004 */
[C---:B------:R-:W-:Y:S01]  /*8470*/  FFMA R5, R81.reuse, R90, R5 ;  /* 0x0000005a51057223 */ /* 0x040fe20000000005 */
[C---:B------:R-:W-:Y:S01]  /*8480*/  FFMA R6, R81.reuse, R85, R6 ;  /* 0x0000005551067223 */ /* 0x040fe20000000006 */
[C---:B------:R-:W-:Y:S01]  /*8490*/  FFMA R7, R81.reuse, R92, R7 ;  /* 0x0000005c51077223 */ /* 0x040fe20000000007 */
[C---:B------:R-:W-:Y:S01]  /*84a0*/  FFMA R8, R81.reuse, R87, R8 ;  /* 0x0000005751087223 */ /* 0x040fe20000000008 */
[C---:B------:R-:W-:Y:S01]  /*84b0*/  FMUL R16, R78.reuse, R21 ;  /* 0x000000154e107220 */ /* 0x040fe20000400000 */
[----:B------:R-:W-:Y:S01]  /*84c0*/  FMUL R9, R78, R14 ;  /* 0x0000000e4e097220 */ /* 0x000fe20000400000 */
[----:B------:R-:W-:Y:S01]  /*84d0*/  F2FP.SATFINITE.E5M2.F32.PACK_AB_MERGE_C R5, R6, R5, RZ ;  /* 0x000000050605723e */ /* 0x000fe200048060ff */
[C---:B------:R-:W-:Y:S01]  /*84e0*/  FMUL R10, R78.reuse, R15 ;  /* 0x0000000f4e0a7220 */ /* 0x040fe20000400000 */
[C---:B------:R-:W-:Y:S01]  /*84f0*/  FMUL R15, R78.reuse, R20 ;  /* 0x000000144e0f7220 */ /* 0x040fe20000400000 */
[C---:B------:R-:W-:Y:S01]  /*8500*/  FFMA R9, R81.reuse, R94, R9 ;  /* 0x0000005e51097223 */ /* 0x040fe20000000009 */
[C---:B------:R-:W-:Y:S01]  /*8510*/  FMUL R20, R78.reuse, R25 ;  /* 0x000000194e147220 */ /* 0x040fe20000400000 */
[C---:B------:R-:W-:Y:S01]  /*8520*/  FFMA R10, R81.reuse, R89, R10 ;  /* 0x00000059510a7223 */ /* 0x040fe2000000000a */
[C---:B------:R-:W-:Y:S01]  /*8530*/  FFMA R11, R81.reuse, R96, R11 ;  /* 0x00000060510b7223 */ /* 0x040fe2000000000b */
[C---:B------:R-:W-:Y:S01]  /*8540*/  FFMA R12, R81.reuse, R91, R12 ;  /* 0x0000005b510c7223 */ /* 0x040fe2000000000c */
[C---:B------:R-:W-:Y:S01]  /*8550*/  FMUL R13, R78.reuse, R18 ;  /* 0x000000124e0d7220 */ /* 0x040fe20000400000 */
[----:B------:R-:W-:Y:S01]  /*8560*/  FMUL R14, R78, R19 ;  /* 0x000000134e0e7220 */ /* 0x000fe20000400000 */
[----:B------:R-:W-:Y:S01]  /*8570*/  F2FP.SATFINITE.E5M2.F32.PACK_AB_MERGE_C R9, R10, R9, RZ ;  /* 0x000000090a09723e */ /* 0x000fe200048060ff */
[C---:B------:R-:W-:Y:S01]  /*8580*/  FMUL R19, R78.reuse, R24 ;  /* 0x000000184e137220 */ /* 0x040fe20000400000 */
        /* <DEDUP_REMOVED lines=17> */
[----:B------:R-:W-:Y:S01]  /*86a0*/  FMUL R27, R78, R32 ;  /* 0x000000204e1b7220 */ /* 0x000fe20000400000 */
[C---:B------:R-:W-:Y:S01]  /*86b0*/  FFMA R21, R81.reuse, R106, R21 ;  /* 0x0000006a51157223 */ /* 0x040fe20000000015 */
[C---:B------:R-:W-:Y:S01]  /*86c0*/  FFMA R22, R81.reuse, R101, R22 ;  /* 0x0000006551167223 */ /* 0x040fe20000000016 */
[----:B------:R-:W-:Y:S01]  /*86d0*/  F2FP.SATFINITE.E5M2.F32.PACK_AB_MERGE_C R16, R16, R15, R17 ;  /* 0x0000000f1010723e */ /* 0x000fe20004806011 */
[C---:B------:R-:W-:Y:S01]  /*86e0*/  FFMA R23, R81.reuse, R108, R23 ;  /* 0x0000006c51177223 */ /* 0x040fe20000000017 */
[C---:B------:R-:W-:Y:S01]  /*86f0*/  FFMA R24, R81.reuse, R103, R24 ;  /* 0x0000006751187223 */ /* 0x040fe20000000018 */
[----:B------:R-:W-:Y:S01]  /*8700*/  FMUL R32, R78, R37 ;  /* 0x000000254e207220 */ /* 0x000fe20000400000 */
[----:B------:R-:W-:Y:S01]  /*8710*/  F2FP.SATFINITE.E5M2.F32.PACK_AB_MERGE_C R21, R22, R21, RZ ;  /* 0x000000151615723e */ /* 0x000fe200048060ff */
[C---:B------:R-:W-:Y:S01]  /*8720*/  FMUL R25, R78.reuse, R30 ;  /* 0x0000001e4e197220 */ /* 0x040fe20000400000 */
[C---:B------:R-:W-:Y:S01]  /*8730*/  FMUL R26, R78.reuse, R31 ;  /* 0x0000001f4e1a7220 */ /* 0x040fe20000400000 */
[----:B------:R-:W-:Y:S01]  /*8740*/  FMUL R31, R78, R36 ;  /* 0x000000244e1f7220 */ /* 0x000fe20000400000 */
[----:B------:R-:W-:Y:S01]  /*8750*/  F2FP.SATFINITE.E5M2.F32.PACK_AB_MERGE_C R17, R20, R19, R21 ;  /* 0x000000131411723e */ /* 0x000fe20004806015 */
        /* <DEDUP_REMOVED lines=8> */
[----:B------:R-:W-:Y:S01]  /*87e0*/  FMUL R35, R78, R40 ;  /* 0x000000284e237220 */ /* 0x000fe20000400000 */
[C---:B------:R-:W-:Y:S01]  /*87f0*/  FFMA R29, R81.reuse, R114, R29 ;  /* 0x00000072511d7223 */ /* 0x040fe2000000001d */
[----:B------:R-:W-:Y:S01]  /*8800*/  F2FP.SATFINITE.E5M2.F32.PACK_AB_MERGE_C R18, R24, R23, R18 ;  /* 0x000000171812723e */ /* 0x000fe20004806012 */
        /* <DEDUP_REMOVED lines=22> */
[C---:B------:R-:W-:Y:S01]  /*8970*/  FMUL R41, R78.reuse, R46 ;  /* 0x0000002e4e297220 */ /* 0x040fe20000400000 */
[C---:B------:R-:W-:Y:S01]  /*8980*/  FMUL R42, R78.reuse, R47 ;  /* 0x0000002f4e2a7220 */ /* 0x040fe20000400000 */
[C---:B------:R-:W-:Y:S01]  /*8990*/  FFMA R40, R81.reuse, R119, R40 ;  /* 0x0000007751287223 */ /* 0x040fe20000000028 */
[--C-:B------:R-:W-:Y:S02]  /*89a0*/  HADD2.F32 R130, -RZ, R125.reuse.H0_H0 ;  /* 0x2000007dff827230 */ /* 0x100fe40000004100 */
[C---:B------:R-:W-:Y:S01]  /*89b0*/  FFMA R41, R81.reuse, R126, R41 ;  /* 0x0000007e51297223 */ /* 0x040fe20000000029 */
[----:B------:R-:W-:Y:S02]  /*89c0*/  HADD2.F32 R125, -RZ, R125.H1_H1 ;  /* 0x3000007dff7d7230 */ /* 0x000fe40000004100 */
[C---:B------:R-:W-:Y:S01]  /*89d0*/  FMUL R45, R78.reuse, R50 ;  /* 0x000000324e2d7220 */ /* 0x040fe20000400000 */
[C---:B------:R-:W-:Y:S01]  /*89e0*/  FFMA R42, R81.reuse, R121, R42 ;  /* 0x00000079512a7223 */ /* 0x040fe2000000002a */
[C---:B------:R-:W-:Y:S01]  /*89f0*/  FMUL R46, R78.reuse, R51 ;  /* 0x000000334e2e7220 */ /* 0x040fe20000400000 */
[C---:B------:R-:W-:Y:S01]  /*8a00*/  FFMA R43, R81.reuse, R128, R43 ;  /* 0x00000080512b7223 */ /* 0x040fe2000000002b */
[C---:B------:R-:W-:Y:S01]  /*8a10*/  FMUL R47, R78.reuse, R52 ;  /* 0x000000344e2f7220 */ /* 0x040fe20000400000 */
        /* <DEDUP_REMOVED lines=10> */
[C---:B------:R-:W-:Y:S01]  /*8ac0*/  FFMA R45, R81.reuse, R130, R45 ;  /* 0x00000082512d7223 */ /* 0x040fe2000000002d */
[C---:B------:R-:W-:Y:S01]  /*8ad0*/  FMUL R59, R78.reuse, R64 ;  /* 0x000000404e3b7220 */ /* 0x040fe20000400000 */
[C---:B------:R-:W-:Y:S01]  /*8ae0*/  FMUL R60, R78.reuse, R65 ;  /* 0x000000414e3c7220 */ /* 0x040fe20000400000 */
[C---:B------:R-:W-:Y:S01]  /*8af0*/  FMUL R61, R78.reuse, R66 ;  /* 0x000000424e3d7220 */ /* 0x040fe20000400000 */
[----:B------:R-:W-:Y:S01]  /*8b00*/  FMUL R62, R78, R67 ;  /* 0x000000434e3e7220 */ /* 0x000fe20000400000 */
[C---:B------:R-:W-:Y:S01]  /*8b10*/  FFMA R46, R81.reuse, R125, R46 ;  /* 0x0000007d512e7223 */ /* 0x040fe2000000002e */
[----:B------:R-:W-:Y:S01]  /*8b20*/  F2FP.SATFINITE.E5M2.F32.PACK_AB_MERGE_C R64, R2, R0, R143 ;  /* 0x000000000240723e */ /* 0x000fe2000480608f */
[C---:B------:R-:W-:Y:S01]  /*8b30*/  FFMA R47, R81.reuse, R132, R47 ;  /* 0x00000084512f7223 */ /* 0x040fe2000000002f */
[----:B------:R-:W-:Y:S01]  /*8b40*/  F2FP.SATFINITE.E5M2.F32.PACK_AB_MERGE_C R65, R4, R3, R5 ;  /* 0x000000030441723e */ /* 0x000fe20004806005 */
[C---:B------:R-:W-:Y:S01]  /*8b50*/  FFMA R48, R81.reuse, R127, R48 ;  /* 0x0000007f51307223 */ /* 0x040fe20000000030 */
[----:B------:R-:W-:Y:S01]  /*8b60*/  F2FP.SATFINITE.E5M2.F32.PACK_AB_MERGE_C R66, R8, R7, R9 ;  /* 0x000000070842723e */ /* 0x000fe20004806009 */
[C---:B------:R-:W-:Y:S01]  /*8b70*/  FFMA R49, R81.reuse, R134, R49 ;  /* 0x0000008651317223 */ /* 0x040fe20000000031 */
[----:B------:R-:W-:Y:S01]  /*8b80*/  F2FP.SATFINITE.E5M2.F32.PACK_AB_MERGE_C R67, R12, R11, R13 ;  /* 0x0000000b0c43723e */ /* 0x000fe2000480600d */
[----:B------:R-:W-:Y:S01]  /*8b90*/  FMUL R53, R78, R58 ;  /* 0x0000003a4e357220 */ /* 0x000fe20000400000 */
[C---:B------:R-:W-:Y:S01]  /*8ba0*/  FFMA R50, R81.reuse, R129, R50 ;  /* 0x0000008151327223 */ /* 0x040fe20000000032 */
[C---:B------:R-:W-:Y:S01]  /*8bb0*/  FFMA R51, R81.reuse, R136, R51 ;  /* 0x0000008851337223 */ /* 0x040fe20000000033 */
[C---:B------:R-:W-:Y:S01]  /*8bc0*/  FFMA R52, R81.reuse, R131, R52 ;  /* 0x0000008351347223 */ /* 0x040fe20000000034 */
[----:B------:R1:W-:Y:S01]  /*8bd0*/  STS.128 [R172+UR49+0xa200], R64 ;  /* 0x00a20040ac007988 */ /* 0x0003e20008000c31 */
[C---:B------:R-:W-:Y:S01]  /*8be0*/  FFMA R53, R81.reuse, R138, R53 ;  /* 0x0000008a51357223 */ /* 0x040fe20000000035 */
[----:B------:R-:W-:Y:S01]  /*8bf0*/  F2FP.SATFINITE.E5M2.F32.PACK_AB_MERGE_C R37, R38, R37, RZ ;  /* 0x000000252625723e */ /* 0x000fe200048060ff */
[C---:B------:R-:W-:Y:S01]  /*8c00*/  FFMA R54, R81.reuse, R133, R54 ;  /* 0x0000008551367223 */ /* 0x040fe20000000036 */
[----:B------:R-:W-:Y:S01]  /*8c10*/  FMUL R58, R78, R63 ;  /* 0x0000003f4e3a7220 */ /* 0x000fe20000400000 */
[C---:B------:R-:W-:Y:S01]  /*8c20*/  FFMA R55, R81.reuse, R140, R55 ;  /* 0x0000008c51377223 */ /* 0x040fe20000000037 */
[C---:B------:R-:W-:Y:S01]  /*8c30*/  FFMA R56, R81.reuse, R135, R56 ;  /* 0x0000008751387223 */ /* 0x040fe20000000038 */
[C---:B------:R-:W-:Y:S01]  /*8c40*/  FFMA R57, R81.reuse, R142, R57 ;  /* 0x0000008e51397223 */ /* 0x040fe20000000039 */
[----:B------:R1:W-:Y:S01]  /*8c50*/  STS.128 [R193+0xa010], R16 ;  /* 0x00a01010c1007388 */ /* 0x0003e20000000c00 */
[----:B------:R-:W-:Y:S01]  /*8c60*/  F2FP.SATFINITE.E5M2.F32.PACK_AB_MERGE_C R33, R36, R35, R37 ;  /* 0x000000232421723e */ /* 0x000fe20004806025 */
[C---:B------:R-:W-:Y:S01]  /*8c70*/  FFMA R58, R81.reuse, R137, R58 ;  /* 0x00000089513a7223 */ /* 0x040fe2000000003a */
[----:B------:R-:W-:Y:S01]  /*8c80*/  F2FP.SATFINITE.E5M2.F32.PACK_AB_MERGE_C R34, R42, R41, RZ ;  /* 0x000000292a22723e */ /* 0x000fe200048060ff */
[C---:B------:R-:W-:Y:S01]  /*8c90*/  FFMA R59, R81.reuse, R82, R59 ;  /* 0x00000052513b7223 */ /* 0x040fe2000000003b */
[----:B------:R-:W-:Y:S01]  /*8ca0*/  F2FP.SATFINITE.E5M2.F32.PACK_AB_MERGE_C R35, R46, R45, RZ ;  /* 0x0000002d2e23723e */ /* 0x000fe200048060ff */
        /* <DEDUP_REMOVED lines=25> */
[----:B------:R-:W-:Y:S02]  /*8e40*/  UIADD3 UR8, UP0, UPT, UR52, 0x680, URZ ;  /* 0x0000068034087890 */ /* 0x000fe4000ff1e0ff */
[----:B------:R-:W-:Y:S02]  /*8e50*/  UIADD3 UR5, UPT, UPT, UR41, 0x40, URZ ;  /* 0x0000004029057890 */ /* 0x000fe4000fffe0ff */
[----:B------:R-:W-:Y:S02]  /*8e60*/  UIADD3 UR4, UPT, UPT, UR49, 0xa200, URZ ;  /* 0x0000a20031047890 */ /* 0x000fe4000fffe0ff */
[----:B------:R-:W-:Y:S01]  /*8e70*/  UIADD3.X UR9, UPT, UPT, URZ, UR53, URZ, UP0, !UPT ;  /* 0x00000035ff097290 */ /* 0x000fe200087fe4ff */
[----:B------:R-:W-:Y:S01]  /*8e80*/  UMOV UR6, UR42 ;  /* 0x0000002a00067c82 */ /* 0x000fe20008000000 */
[----:B------:R-:W-:Y:S07]  /*8e90*/  UMOV UR7, UR36 ;  /* 0x0000002400077c82 */ /* 0x000fee0008000000 */
[----:B------:R2:W-:Y:S01]  /*8ea0*/  UTMASTG.3D [UR4], [UR8] ;  /* 0x00000004080073b5 */ /* 0x0005e20008010000 */
[----:B------:R0:W-:Y:S01]  /*8eb0*/  UTMACMDFLUSH ;  /* 0x00000000000079b7 */ /* 0x0001e20000000000 */
[----:B--2---:R-:W-:Y:S04]  /*8ec0*/  DEPBAR.LE SB0, 0x1 ;  /* 0x000080400000791a */ /* 0x004fe80000000000 */
.L_x_133:
[----:B------:R-:W-:Y:S05]  /*8ed0*/  BSYNC.RECONVERGENT B0 ;  /* 0x0000000000007941 */ /* 0x000fea0003800200 */
.L_x_132:
        /* <DEDUP_REMOVED lines=16> */
.L_x_137:
[----:B------:R-:W-:Y:S05]  /*8fe0*/  BSYNC B0 ;  /* 0x0000000000007941 */ /* 0x000fea0003800000 */
.L_x_136:
        /* <DEDUP_REMOVED lines=20> */
.L_x_135:
[----:B------:R-:W-:Y:S05]  /*9130*/  BSYNC B1 ;  /* 0x0000000000017941 */ /* 0x000fea0003800000 */
.L_x_134:
[----:B--2---:R-:W-:Y:S01]  /*9140*/  VIADD R0, R80, 0x80 ;  /* 0x0000008050007836 */ /* 0x004fe20000000000 */
        /* <DEDUP_REMOVED lines=10> */
[----:B------:R-:W5:Y:S01]  /*91f0*/  LDCU.64 UR6, c[0x4][0x80] ;  /* 0x01001000ff0677ac */ /* 0x000f620008000a00 */
[----:B------:R-:W1:Y:S01]  /*9200*/  LDC.64 R2, c[0x4][R3] ;  /* 0x0100000003027b82 */ /* 0x000e620000000a00 */
[----:B------:R-:W3:Y:S01]  /*9210*/  LDCU.64 UR4, c[0x4][0x18] ;  /* 0x01000300ff0477ac */ /* 0x000ee20008000a00 */
[----:B--2---:R-:W-:Y:S01]  /*9220*/  MOV R5, UR9 ;  /* 0x0000000900057c02 */ /* 0x004fe20008000f00 */
[----:B------:R-:W-:Y:S01]  /*9230*/  IMAD.U32 R4, RZ, RZ, UR8 ;  /* 0x00000008ff047e24 */ /* 0x000fe2000f8e00ff */
[----:B-----5:R-:W-:Y:S01]  /*9240*/  MOV R7, UR7 ;  /* 0x0000000700077c02 */ /* 0x020fe20008000f00 */
[----:B------:R-:W-:Y:S01]  /*9250*/  IMAD.U32 R6, RZ, RZ, UR6 ;  /* 0x00000006ff067e24 */ /* 0x000fe2000f8e00ff */
[----:B---3--:R-:W-:Y:S01]  /*9260*/  MOV R11, UR5 ;  /* 0x00000005000b7c02 */ /* 0x008fe20008000f00 */
[----:B------:R-:W-:Y:S02]  /*9270*/  IMAD.U32 R10, RZ, RZ, UR4 ;  /* 0x00000004ff0a7e24 */ /* 0x000fe4000f8e00ff */
[----:B------:R-:W-:Y:S07]  /*9280*/  LEPC R20, `(.L_x_140) ;  /* 0x000000001014794e */ /* 0x000fee0000000000 */
[----:B-1--4-:R-:W-:Y:S05]  /*9290*/  CALL.ABS.NOINC R2 ;  /* 0x0000000002007343 */ /* 0x012fea0003c00000 */
.L_x_140:
[----:B------:R-:W-:Y:S05]  /*92a0*/  BSYNC.RECONVERGENT B6 ;  /* 0x0000000000067941 */ /* 0x000fea0003800200 */
.L_x_139:
[----:B---3--:R-:W-:Y:S01]  /*92b0*/  F2FP.F16.E5M2.UNPACK_B R4, R149 ;  /* 0x00000095ff04723e */ /* 0x008fe200020004ff */
        /* <DEDUP_REMOVED lines=13> */
[----:B----4-:R-:W-:Y:S01]  /*9390*/  F2FP.F16.E5M2.UNPACK_B R125, R159.H1 ;  /* 0x0000009fff7d723e */ /* 0x010fe200030004ff */
        /* <DEDUP_REMOVED lines=262> */
[----:B------:R-:W-:Y:S02]  /*a400*/  UIADD3 UR8, UP0, UPT, UR52, 0x680, URZ ;  /* 0x0000068034087890 */ /* 0x000fe4000ff1e0ff */
[----:B------:R-:W-:Y:S02]  /*a410*/  UIADD3 UR5, UPT, UPT, UR41, 0x80, URZ ;  /* 0x0000008029057890 */ /* 0x000fe4000fffe0ff */
[----:B------:R-:W-:Y:S01]  /*a420*/  MOV R188, UR10 ;  /* 0x0000000a00bc7c02 */ /* 0x000fe20008000f00 */
[----:B------:R-:W-:Y:S01]  /*a430*/  UIADD3.X UR9, UPT, UPT, URZ, UR53, URZ, UP0, !UPT ;  /* 0x00000035ff097290 */ /* 0x000fe200087fe4ff */
[----:B------:R-:W-:Y:S02]  /*a440*/  UMOV UR6, UR42 ;  /* 0x0000002a00067c82 */ /* 0x000fe40008000000 */
[----:B------:R-:W-:Y:S01]  /*a450*/  R2UR UR4, R188 ;  /* 0x00000000bc0472ca */ /* 0x000fe200000e0000 */
[----:B------:R-:W-:Y:S11]  /*a460*/  UMOV UR7, UR36 ;  /* 0x0000002400077c82 */ /* 0x000ff60008000000 */
[----:B------:R-:W-:Y:S01]  /*a470*/  @!UPT UIADD3 URZ, UPT, UPT, URZ, URZ, URZ ;  /* 0x000000fffffff290 */ /* 0x000fe2000fffe0ff */
[----:B------:R2:W-:Y:S01]  /*a480*/  UTMASTG.3D [UR4], [UR8] ;  /* 0x00000004080073b5 */ /* 0x0005e20008010000 */
[----:B------:R0:W-:Y:S01]  /*a490*/  UTMACMDFLUSH ;  /* 0x00000000000079b7 */ /* 0x0001e20000000000 */
[----:B--2---:R-:W-:Y:S04]  /*a4a0*/  DEPBAR.LE SB0, 0x1 ;  /* 0x000080400000791a */ /* 0x004fe80000000000 */
.L_x_142:
[----:B------:R-:W-:Y:S05]  /*a4b0*/  BSYNC.RECONVERGENT B0 ;  /* 0x0000000000007941 */ /* 0x000fea0003800200 */
.L_x_141:
        /* <DEDUP_REMOVED lines=16> */
.L_x_146:
[----:B------:R-:W-:Y:S05]  /*a5c0*/  BSYNC B0 ;  /* 0x0000000000007941 */ /* 0x000fea0003800000 */
.L_x_145:
        /* <DEDUP_REMOVED lines=20> */
.L_x_144:
[----:B------:R-:W-:Y:S05]  /*a710*/  BSYNC B1 ;  /* 0x0000000000017941 */ /* 0x000fea0003800000 */
.L_x_143:
[----:B--2---:R-:W-:Y:S05]  /*a720*/  VIADD R0, R80, 0xc0 ;  /* 0x000000c050007836 */ /* 0x004fea0000000000 */
        /* <DEDUP_REMOVED lines=20> */
.L_x_148:
[----:B------:R-:W-:Y:S01]  /*a870*/  ISETP.NE.AND P0, PT, R189, RZ, PT ;  /* 0x000000ffbd00720c */ /* 0x000fe20003f05270 */
[----:B------:R-:W-:Y:S05]  /*a880*/  WARPSYNC.ALL ;  /* 0x0000000000007948 */ /* 0x000fea0003800000 */
[----:B------:R-:W-:Y:S01]  /*a890*/  R2UR UR4, R80 ;  /* 0x00000000500472ca */ /* 0x000fe200000e0000 */
[----:B------:R-:W-:Y:S01]  /*a8a0*/  BSSY.RECONVERGENT B0, `(.L_x_149) ;  /* 0x000011c000007945 */ /* 0x000fe20003800200 */
[----:B---3--:R-:W-:Y:S02]  /*a8b0*/  F2FP.F16.E5M2.UNPACK_B R11, R149 ;  /* 0x00000095ff0b723e */ /* 0x008fe400020004ff */
[----:B------:R-:W-:Y:S02]  /*a8c0*/  F2FP.F16.E5M2.UNPACK_B R10, R150 ;  /* 0x00000096ff0a723e */ /* 0x000fe400020004ff */
[----:B------:R-:W-:Y:S01]  /*a8d0*/  F2FP.F16.E5M2.UNPACK_B R9, R151 ;  /* 0x00000097ff09723e */ /* 0x000fe200020004ff */
[--C-:B------:R-:W-:Y:S01]  /*a8e0*/  HADD2.F32 R83, -RZ, R11.reuse.H0_H0 ;  /* 0x2000000bff537230 */ /* 0x100fe20000004100 */
[----:B----4-:R-:W-:Y:S01]  /*a8f0*/  F2FP.F16.E5M2.UNPACK_B R8, R152 ;  /* 0x00000098ff08723e */ /* 0x010fe200020004ff */
[----:B------:R-:W-:Y:S01]  /*a900*/  HADD2.F32 R84, -RZ, R11.H1_H1 ;  /* 0x3000000bff547230 */ /* 0x000fe20000004100 */
[----:B------:R-:W-:Y:S01]  /*a910*/  F2FP.F16.E5M2.UNPACK_B R7, R153 ;  /* 0x00000099ff07723e */ /* 0x000fe200020004ff */
[--C-:B------:R-:W-:Y:S01]  /*a920*/  HADD2.F32 R87, -RZ, R10.reuse.H0_H0 ;  /* 0x2000000aff577230 */ /* 0x100fe20000004100 */
[----:B------:R-:W-:Y:S01]  /*a930*/  F2FP.F16.E5M2.UNPACK_B R6, R154 ;  /* 0x0000009aff06723e */ /* 0x000fe200020004ff */
[----:B------:R-:W-:Y:S01]  /*a940*/  HADD2.F32 R88, -RZ, R10.H1_H1 ;  /* 0x3000000aff587230 */ /* 0x000fe20000004100 */
[----:B------:R-:W-:Y:S01]  /*a950*/  F2FP.F16.E5M2.UNPACK_B R5, R155 ;  /* 0x0000009bff05723e */ /* 0x000fe200020004ff */
[--C-:B------:R-:W-:Y:S01]  /*a960*/  HADD2.F32 R91, -RZ, R9.reuse.H0_H0 ;  /* 0x20000009ff5b7230 */ /* 0x100fe20000004100 */
[----:B-1----:R-:W-:Y:S01]  /*a970*/  F2FP.F16.E5M2.UNPACK_B R4, R156 ;  /* 0x0000009cff04723e */ /* 0x002fe200020004ff */
[----:B------:R-:W-:Y:S01]  /*a980*/  HADD2.F32 R93, -RZ, R9.H1_H1 ;  /* 0x30000009ff5d7230 */ /* 0x000fe20000004100 */
[-C--:B------:R-:W-:Y:S01]  /*a990*/  F2FP.F16.E5M2.UNPACK_B R2, R148.reuse ;  /* 0x00000094ff02723e */ /* 0x080fe200020004ff */
[--C-:B------:R-:W-:Y:S01]  /*a9a0*/  HADD2.F32 R94, -RZ, R8.reuse.H0_H0 ;  /* 0x20000008ff5e7230 */ /* 0x100fe20000004100 */
[----:B------:R-:W-:Y:S01]  /*a9b0*/  F2FP.F16.E5M2.UNPACK_B R148, R148.H1 ;  /* 0x00000094ff94723e */ /* 0x000fe200030004ff */
[----:B------:R-:W-:Y:S01]  /*a9c0*/  HADD2.F32 R97, -RZ, R8.H1_H1 ;  /* 0x30000008ff617230 */ /* 0x000fe20000004100 */
[----:B------:R-:W-:Y:S01]  /*a9d0*/  F2FP.F16.E5M2.UNPACK_B R149, R149.H1 ;  /* 0x00000095ff95723e */ /* 0x000fe200030004ff */
[--C-:B------:R-:W-:Y:S01]  /*a9e0*/  HADD2.F32 R98, -RZ, R7.reuse.H0_H0 ;  /* 0x20000007ff627230 */ /* 0x100fe20000004100 */
[----:B------:R-:W-:Y:S01]  /*a9f0*/  F2FP.F16.E5M2.UNPACK_B R150, R150.H1 ;  /* 0x00000096ff96723e */ /* 0x000fe200030004ff */
[----:B------:R-:W-:Y:S01]  /*aa00*/  HADD2.F32 R101, -RZ, R7.H1_H1 ;  /* 0x30000007ff657230 */ /* 0x000fe20000004100 */
[----:B------:R-:W-:Y:S01]  /*aa10*/  F2FP.F16.E5M2.UNPACK_B R151, R151.H1 ;  /* 0x00000097ff97723e */ /* 0x000fe200030004ff */
[--C-:B------:R-:W-:Y:S01]  /*aa20*/  HADD2.F32 R102, -RZ, R6.reuse.H0_H0 ;  /* 0x20000006ff667230 */ /* 0x100fe20000004100 */
[----:B------:R-:W-:Y:S01]  /*aa30*/  IADD3 R191, PT, PT, R191, 0x130, RZ ;  /* 0x00000130bfbf7810 */ /* 0x000fe20007ffe0ff */
[----:B------:R-:W-:Y:S01]  /*aa40*/  HADD2.F32 R105, -RZ, R6.H1_H1 ;  /* 0x30000006ff697230 */ /* 0x000fe20000004100 */
[----:B------:R-:W-:Y:S01]  /*aa50*/  F2FP.F16.E5M2.UNPACK_B R138, R163 ;  /* 0x000000a3ff8a723e */ /* 0x000fe200020004ff */
[--C-:B------:R-:W-:Y:S01]  /*aa60*/  HADD2.F32 R106, -RZ, R5.reuse.H0_H0 ;  /* 0x20000005ff6a7230 */ /* 0x100fe20000004100 */
[----:B------:R-:W-:Y:S01]  /*aa70*/  LOP3.LUT R191, R191, 0xfefffff8, RZ, 0xc0, !PT ;  /* 0xfefffff8bfbf7812 */ /* 0x000fe200078ec0ff */
[----:B------:R-:W-:Y:S01]  /*aa80*/  HADD2.F32 R109, -RZ, R5.H1_H1 ;  /* 0x30000005ff6d7230 */ /* 0x000fe20000004100 */
[----:B------:R-:W-:Y:S01]  /*aa90*/  F2FP.F16.E5M2.UNPACK_B R116, R157 ;  /* 0x0000009dff74723e */ /* 0x000fe200020004ff */
[--C-:B------:R-:W-:Y:S01]  /*aaa0*/  HADD2.F32 R110, -RZ, R4.reuse.H0_H0 ;  /* 0x20000004ff6e7230 */ /* 0x100fe20000004100 */
[----:B------:R-:W-:Y:S01]  /*aab0*/  F2FP.F16.E5M2.UNPACK_B R120, R158 ;  /* 0x0000009eff78723e */ /* 0x000fe200020004ff */
[----:B------:R-:W-:Y:S01]  /*aac0*/  HADD2.F32 R113, -RZ, R4.H1_H1 ;  /* 0x30000004ff717230 */ /* 0x000fe20000004100 */
[----:B------:R-:W-:Y:S01]  /*aad0*/  F2FP.F16.E5M2.UNPACK_B R124, R159 ;  /* 0x0000009fff7c723e */ /* 0x000fe200020004ff */
[----:B------:R-:W1:Y:S01]  /*aae0*/  LDTM.x64 R4, tmem[UR4+0xc0] ;  /* 0x0000c004000479ee */ /* 0x000e620008340000 */
[--C-:B------:R-:W-:Y:S01]  /*aaf0*/  HADD2.F32 R0, -RZ, R2.reuse.H0_H0 ;  /* 0x20000002ff007230 */ /* 0x100fe20000004100 */
[----:B------:R-:W-:Y:S01]  /*ab00*/  NOP ;  /* 0x0000000000007918 */ /* 0x000fe20000000000 */
[----:B-1----:R1:W-:Y:S01]  /*ab10*/  SYNCS.ARRIVE.TRANS64.RED.A1T0 RZ, [R191+URZ], RZ ;  /* 0x000000ffbfff79a7 */ /* 0x0023e200081004ff */
[----:B------:R-:W-:Y:S01]  /*ab20*/  HADD2.F32 R2, -RZ, R2.H1_H1 ;  /* 0x30000002ff027230 */ /* 0x000fe20000004100 */
[----:B------:R-:W-:Y:S01]  /*ab30*/  F2FP.F16.E5M2.UNPACK_B R128, R160 ;  /* 0x000000a0ff80723e */ /* 0x000fe200020004ff */
[--C-:B------:R-:W-:Y:S01]  /*ab40*/  HADD2.F32 R86, -RZ, R149.reuse.H1_H1 ;  /* 0x30000095ff567230 */ /* 0x100fe20000004100 */
[----:B------:R-:W-:Y:S01]  /*ab50*/  F2FP.F16.E5M2.UNPACK_B R132, R161 ;  /* 0x000000a1ff84723e */ /* 0x000fe200020004ff */
[--C-:B------:R-:W-:Y:S01]  /*ab60*/  HADD2.F32 R114, -RZ, R116.reuse.H0_H0 ;  /* 0x20000074ff727230 */ /* 0x100fe20000004100 */
[----:B------:R-:W-:Y:S01]  /*ab70*/  F2FP.F16.E5M2.UNPACK_B R136, R162 ;  /* 0x000000a2ff88723e */ /* 0x000fe200020004ff */
[----:B------:R-:W-:Y:S01]  /*ab80*/  HADD2.F32 R117, -RZ, R116.H1_H1 ;  /* 0x30000074ff757230 */ /* 0x000fe20000004100 */
[----:B------:R-:W-:Y:S01]  /*ab90*/  F2FP.F16.E5M2.UNPACK_B R152, R152.H1 ;  /* 0x00000098ff98723e */ /* 0x000fe200030004ff */
        /* <DEDUP_REMOVED lines=12> */
[C---:B------:R-:W-:Y:S01]  /*ac60*/  FMUL R4, R78.reuse, R4 ;  /* 0x000000044e047220 */ /* 0x040fe20000400000 */
[C---:B------:R-:W-:Y:S01]  /*ac70*/  FMUL R5, R78.reuse, R5 ;  /* 0x000000054e057220 */ /* 0x040fe20000400000 */
[----:B------:R-:W-:Y:S02]  /*ac80*/  HADD2.F32 R3, -RZ, R148.H0_H0 ;  /* 0x20000094ff037230 */ /* 0x000fe40000004100 */
        /* <DEDUP_REMOVED lines=9> */
[----:B------:R-:W-:Y:S02]  /*ad20*/  HADD2.F32 R130, -RZ, R132.H0_H0 ;  /* 0x20000084ff827230 */ /* 0x000fe40000004100 */
[C---:B------:R-:W-:Y:S01]  /*ad30*/  FMUL R6, R78.reuse, R6 ;  /* 0x000000064e067220 */ /* 0x040fe20000400000 */
[----:B------:R-:W-:Y:S02]  /*ad40*/  HADD2.F32 R82, -RZ, R148.H1_H1 ;  /* 0x30000094ff527230 */ /* 0x000fe40000004100 */
[C---:B------:R-:W-:Y:S01]  /*ad50*/  FMUL R7, R78.reuse, R7 ;  /* 0x000000074e077220 */ /* 0x040fe20000400000 */
[----:B------:R-:W-:Y:S02]  /*ad60*/  HADD2.F32 R85, -RZ, R149.H0_H0 ;  /* 0x20000095ff557230 */ /* 0x000fe40000004100 */
[C---:B------:R-:W-:Y:S01]  /*ad70*/  FFMA R6, R81.reuse, R3, R6 ;  /* 0x0000000351067223 */ /* 0x040fe20000000006 */
[----:B------:R-:W-:Y:S02]  /*ad80*/  HADD2.F32 R133, -RZ, R132.H1_H1 ;  /* 0x30000084ff857230 */ /* 0x000fe40000004100 */
[C---:B------:R-:W-:Y:S01]  /*ad90*/  FFMA R7, R81.reuse, R82, R7 ;  /* 0x0000005251077223 */ /* 0x040fe20000000007 */
[C---:B------:R-:W-:Y:S01]  /*ada0*/  FFMA R8, R81.reuse, R83, R8 ;  /* 0x0000005351087223 */ /* 0x040fe20000000008 */
[C---:B------:R-:W-:Y:S01]  /*adb0*/  FFMA R9, R81.reuse, R84, R9 ;  /* 0x0000005451097223 */ /* 0x040fe20000000009 */
[--C-:B------:R-:W-:Y:S02]  /*adc0*/  HADD2.F32 R82, -RZ, R138.reuse.H0_H0 ;  /* 0x2000008aff527230 */ /* 0x100fe40000004100 */
[C---:B------:R-:W-:Y:S01]  /*add0*/  FMUL R10, R78.reuse, R10 ;  /* 0x0000000a4e0a7220 */ /* 0x040fe20000400000 */
[----:B------:R-:W-:Y:S02]  /*ade0*/  HADD2.F32 R83, -RZ, R138.H1_H1 ;  /* 0x3000008aff537230 */ /* 0x000fe40000004100 */
[C---:B------:R-:W-:Y:S01]  /*adf0*/  FMUL R11, R78.reuse, R11 ;  /* 0x0000000b4e0b7220 */ /* 0x040fe20000400000 */
[----:B------:R-:W-:Y:S02]  /*ae00*/  HADD2.F32 R89, -RZ, R150.H0_H0 ;  /* 0x20000096ff597230 */ /* 0x000fe40000004100 */
[C---:B------:R-:W-:Y:S01]  /*ae10*/  FFMA R10, R81.reuse, R85, R10 ;  /* 0x00000055510a7223 */ /* 0x040fe2000000000a */
[--C-:B------:R-:W-:Y:S02]  /*ae20*/  HADD2.F32 R134, -RZ, R136.reuse.H0_H0 ;  /* 0x20000088ff867230 */ /* 0x100fe40000004100 */
[C---:B------:R-:W-:Y:S01]  /*ae30*/  FFMA R11, R81.reuse, R86, R11 ;  /* 0x00000056510b7223 */ /* 0x040fe2000000000b */
[C---:B------:R-:W-:Y:S01]  /*ae40*/  FFMA R12, R81.reuse, R87, R12 ;  /* 0x00000057510c7223 */ /* 0x040fe2000000000c */
[----:B------:R-:W-:Y:S01]  /*ae50*/  FFMA R13, R81, R88, R13 ;  /* 0x00000058510d7223 */ /* 0x000fe2000000000d */
[----:B------:R-:W-:Y:S01]  /*ae60*/  F2FP.SATFINITE.E5M2.F32.PACK_AB_MERGE_C R86, R7, R6, RZ ;  /* 0x000000060756723e */ /* 0x000fe200048060ff */
[C---:B------:R-:W-:Y:S01]  /*ae70*/  FMUL R7, R78.reuse, R20 ;  /* 0x000000144e077220 */ /* 0x040fe20000400000 */
[----:B------:R-:W-:Y:S01]  /*ae80*/  F2FP.SATFINITE.E5M2.F32.PACK_AB_MERGE_C R138, R11, R10, RZ ;  /* 0x0000000a0b8a723e */ /* 0x000fe200048060ff */
[C---:B------:R-:W-:Y:S01]  /*ae90*/  FMUL R10, R78.reuse, R21 ;  /* 0x000000154e0a7220 */ /* 0x040fe20000400000 */
[C---:B------:R-:W-:Y:S01]  /*aea0*/  FMUL R21, R78.reuse, R28 ;  /* 0x0000001c4e157220 */ /* 0x040fe20000400000 */
[----:B------:R-:W-:Y:S02]  /*aeb0*/  HADD2.F32 R137, -RZ, R136.H1_H1 ;  /* 0x30000088ff897230 */ /* 0x000fe40000004100 */
[C---:B------:R-:W-:Y:S01]  /*aec0*/  FMUL R14, R78.reuse, R14 ;  /* 0x0000000e4e0e7220 */ /* 0x040fe20000400000 */
[----:B------:R-:W-:Y:S02]  /*aed0*/  HADD2.F32 R90, -RZ, R150.H1_H1 ;  /* 0x30000096ff5a7230 */ /* 0x000fe40000004100 */
[C---:B------:R-:W-:Y:S01]  /*aee0*/  FMUL R15, R78.reuse, R15 ;  /* 0x0000000f4e0f7220 */ /* 0x040fe20000400000 */
[--C-:B------:R-:W-:Y:S02]  /*aef0*/  HADD2.F32 R92, -RZ, R151.reuse.H0_H0 ;  /* 0x20000097ff5c7230 */ /* 0x100fe40000004100 */
[C---:B------:R-:W-:Y:S01]  /*af00*/  FFMA R14, R81.reuse, R89, R14 ;  /* 0x00000059510e7223 */ /* 0x040fe2000000000e */
[----:B------:R-:W-:Y:S02]  /*af10*/  HADD2.F32 R95, -RZ, R151.H1_H1 ;  /* 0x30000097ff5f7230 */ /* 0x000fe40000004100 */
[C---:B------:R-:W-:Y:S01]  /*af20*/  FFMA R15, R81.reuse, R90, R15 ;  /* 0x0000005a510f7223 */ /* 0x040fe2000000000f */
[C---:B------:R-:W-:Y:S01]  /*af30*/  FFMA R0, R81.reuse, R91, R0 ;  /* 0x0000005b51007223 */ /* 0x040fe20000000000 */
[----:B------:R-:W-:Y:S01]  /*af40*/  FFMA R2, R81, R93, R2 ;  /* 0x0000005d51027223 */ /* 0x000fe20000000002 */
[C---:B------:R-:W-:Y:S01]  /*af50*/  FMUL R3, R78.reuse, R18 ;  /* 0x000000124e037220 */ /* 0x040fe20000400000 */
[C---:B------:R-:W-:Y:S01]  /*af60*/  FMUL R18, R78.reuse, R25 ;  /* 0x000000194e127220 */ /* 0x040fe20000400000 */
[----:B------:R-:W-:Y:S01]  /*af70*/  F2FP.SATFINITE.E5M2.F32.PACK_AB_MERGE_C R14, R15, R14, RZ ;  /* 0x0000000e0f0e723e */ /* 0x000fe200048060ff */
[C---:B------:R-:W-:Y:S01]  /*af80*/  FMUL R25, R78.reuse, R32 ;  /* 0x000000204e197220 */ /* 0x040fe20000400000 */
[C---:B------:R-:W-:Y:S01]  /*af90*/  FFMA R3, R81.reuse, R92, R3 ;  /* 0x0000005c51037223 */ /* 0x040fe20000000003 */
[C---:B------:R-:W-:Y:S01]  /*afa0*/  FMUL R6, R78.reuse, R19 ;  /* 0x000000134e067220 */ /* 0x040fe20000400000 */
[--C-:B------:R-:W-:Y:S02]  /*afb0*/  HADD2.F32 R96, -RZ, R152.reuse.H0_H0 ;  /* 0x20000098ff607230 */ /* 0x100fe40000004100 */
[C---:B------:R-:W-:Y:S01]  /*afc0*/  FMUL R11, R78.reuse, R22 ;  /* 0x000000164e0b7220 */ /* 0x040fe20000400000 */
[----:B------:R-:W-:Y:S02]  /*afd0*/  HADD2.F32 R99, -RZ, R152.H1_H1 ;  /* 0x30000098ff637230 */ /* 0x000fe40000004100 */
[C---:B------:R-:W-:Y:S01]  /*afe0*/  FFMA R6, R81.reuse, R95, R6 ;  /* 0x0000005f51067223 */ /* 0x040fe20000000006 */
[C---:B------:R-:W-:Y:S01]  /*aff0*/  FFMA R7, R81.reuse, R94, R7 ;  /* 0x0000005e51077223 */ /* 0x040fe20000000007 */
[C---:B------:R-:W-:Y:S01]  /*b000*/  FFMA R10, R81.reuse, R97, R10 ;  /* 0x00000061510a7223 */ /* 0x040fe2000000000a */
[C---:B------:R-:W-:Y:S01]  /*b010*/  FFMA R11, R81.reuse, R96, R11 ;  /* 0x00000060510b7223 */ /* 0x040fe2000000000b */
[----:B------:R-:W-:Y:S01]  /*b020*/  FMUL R22, R78, R29 ;  /* 0x0000001d4e167220 */ /* 0x000fe20000400000 */
[----:B------:R-:W-:Y:S01]  /*b030*/  F2FP.SATFINITE.E5M2.F32.PACK_AB_MERGE_C R3, R6, R3, RZ ;  /* 0x000000030603723e */ /* 0x000fe200048060ff */
[C---:B------:R-:W-:Y:S01]  /*b040*/  FMUL R29, R78.reuse, R36 ;  /* 0x000000244e1d7220 */ /* 0x040fe20000400000 */
        /* <DEDUP_REMOVED lines=11> */
[----:B------:R-:W-:Y:S01]  /*b100*/  FMUL R20, R78, R27 ;  /* 0x0000001b4e147220 */ /* 0x000fe20000400000 */
[--C-:B------:R-:W-:Y:S01]  /*b110*/  HADD2.F32 R104, -RZ, R154.reuse.H0_H0 ;  /* 0x2000009aff687230 */ /* 0x100fe20000004100 */
[----:B------:R-:W-:Y:S01]  /*b120*/  F2FP.SATFINITE.E5M2.F32.PACK_AB_MERGE_C R16, R10, R7, R16 ;  /* 0x000000070a10723e */ /* 0x000fe20004806010 */
[----:B------:R-:W-:Y:S02]  /*b130*/  HADD2.F32 R107, -RZ, R154.H1_H1 ;  /* 0x3000009aff6b7230 */ /* 0x000fe40000004100 */
        /* <DEDUP_REMOVED lines=28> */
[----:B------:R-:W-:Y:S01]  /*b300*/  F2FP.F16.E5M2.UNPACK_B R159, R159.H1 ;  /* 0x0000009fff9f723e */ /* 0x000fe200030004ff */
[----:B------:R-:W-:Y:S01]  /*b310*/  FMUL R38, R78, R45 ;  /* 0x0000002d4e267220 */ /* 0x000fe20000400000 */
[----:B------:R-:W-:Y:S01]  /*b320*/  F2FP.SATFINITE.E5M2.F32.PACK_AB_MERGE_C R19, R28, R27, RZ ;  /* 0x0000001b1c13723e */ /* 0x000fe200048060ff */
[----:B------:R-:W-:Y:S01]  /*b330*/  FFMA R31, R81, R112, R31 ;  /* 0x00000070511f7223 */ /* 0x000fe2000000001f */
[C---:B------:R-:W-:Y:S01]  /*b340*/  FMUL R45, R78.reuse, R52 ;  /* 0x000000344e2d7220 */ /* 0x040fe20000400000 */
[C---:B------:R-:W-:Y:S01]  /*b350*/  FMUL R52, R78.reuse, R59 ;  /* 0x0000003b4e347220 */ /* 0x040fe20000400000 */
[----:B------:R-:W-:Y:S01]  /*b360*/  F2FP.F16.E5M2.UNPACK_B R160, R160.H1 ;  /* 0x000000a0ffa0723e */ /* 0x000fe200030004ff */
[C---:B------:R-:W-:Y:S01]  /*b370*/  FMUL R59, R78.reuse, R66 ;  /* 0x000000424e3b7220 */ /* 0x040fe20000400000 */
[----:B------:R-:W-:Y:S01]  /*b380*/  F2FP.SATFINITE.E5M2.F32.PACK_AB_MERGE_C R66, R13, R12, R14 ;  /* 0x0000000c0d42723e */ /* 0x000fe2000480600e */
        /* <DEDUP_REMOVED lines=11> */
[C---:B------:R-:W-:Y:S01]  /*b440*/  FFMA R35, R81.reuse, R116, R35 ;  /* 0x0000007451237223 */ /* 0x040fe20000000023 */
[C---:B------:R-:W-:Y:S01]  /*b450*/  FMUL R36, R78.reuse, R43 ;  /* 0x0000002b4e247220 */ /* 0x040fe20000400000 */
[--C-:B------:R-:W-:Y:S02]  /*b460*/  HADD2.F32 R120, -RZ, R158.reuse.H0_H0 ;  /* 0x2000009eff787230 */ /* 0x100fe40000004100 */
[C---:B------:R-:W-:Y:S01]  /*b470*/  FMUL R39, R78.reuse, R46 ;  /* 0x0000002e4e277220 */ /* 0x040fe20000400000 */
[----:B------:R-:W-:Y:S02]  /*b480*/  HADD2.F32 R123, -RZ, R158.H1_H1 ;  /* 0x3000009eff7b7230 */ /* 0x000fe40000004100 */
        /* <DEDUP_REMOVED lines=11> */
[C---:B------:R-:W-:Y:S01]  /*b540*/  FFMA R42, R81.reuse, R125, R42 ;  /* 0x0000007d512a7223 */ /* 0x040fe2000000002a */
[C---:B------:R-:W-:Y:S01]  /*b550*/  FMUL R46, R78.reuse, R53 ;  /* 0x000000354e2e7220 */ /* 0x040fe20000400000 */
[--C-:B------:R-:W-:Y:S02]  /*b560*/  HADD2.F32 R128, -RZ, R160.reuse.H0_H0 ;  /* 0x200000a0ff807230 */ /* 0x100fe40000004100 */
[C---:B------:R-:W-:Y:S01]  /*b570*/  FMUL R50, R78.reuse, R57 ;  /* 0x000000394e327220 */ /* 0x040fe20000400000 */
[C---:B------:R-:W-:Y:S01]  /*b580*/  FMUL R51, R78.reuse, R58 ;  /* 0x0000003a4e337220 */ /* 0x040fe20000400000 */
[C---:B------:R-:W-:Y:S01]  /*b590*/  FMUL R53, R78.reuse, R60 ;  /* 0x0000003c4e357220 */ /* 0x040fe20000400000 */
[C---:B------:R-:W-:Y:S01]  /*b5a0*/  FFMA R43, R81.reuse, R124, R43 ;  /* 0x0000007c512b7223 */ /* 0x040fe2000000002b */
[----:B------:R-:W-:Y:S02]  /*b5b0*/  HADD2.F32 R131, -RZ, R160.H1_H1 ;  /* 0x300000a0ff837230 */ /* 0x000fe40000004100 */
[C---:B------:R-:W-:Y:S01]  /*b5c0*/  FMUL R47, R78.reuse, R54 ;  /* 0x000000364e2f7220 */ /* 0x040fe20000400000 */
[C---:B------:R-:W-:Y:S01]  /*b5d0*/  FMUL R57, R78.reuse, R64 ;  /* 0x000000404e397220 */ /* 0x040fe20000400000 */
[C---:B------:R-:W-:Y:S01]  /*b5e0*/  FMUL R58, R78.reuse, R65 ;  /* 0x000000414e3a7220 */ /* 0x040fe20000400000 */
[C---:B------:R-:W-:Y:S01]  /*b5f0*/  FMUL R60, R78.reuse, R67 ;  /* 0x000000434e3c7220 */ /* 0x040fe20000400000 */
[----:B------:R-:W-:Y:S01]  /*b600*/  FFMA R44, R81, R127, R44 ;  /* 0x0000007f512c7223 */ /* 0x000fe2000000002c */
[C---:B------:R-:W-:Y:S01]  /*b610*/  FMUL R48, R78.reuse, R55 ;  /* 0x000000374e307220 */ /* 0x040fe20000400000 */
[----:B------:R-:W-:Y:S01]  /*b620*/  F2FP.SATFINITE.E5M2.F32.PACK_AB_MERGE_C R64, R5, R4, R86 ;  /* 0x000000040540723e */ /* 0x000fe20004806056 */
[----:B------:R-:W-:Y:S01]  /*b630*/  FFMA R45, R81, R126, R45 ;  /* 0x0000007e512d7223 */ /* 0x000fe2000000002d */
[----:B------:R-:W-:Y:S01]  /*b640*/  F2FP.SATFINITE.E5M2.F32.PACK_AB_MERGE_C R65, R9, R8, R138 ;  /* 0x000000080941723e */ /* 0x000fe2000480608a */
[----:B------:R-:W-:Y:S01]  /*b650*/  FMUL R49, R78, R56 ;  /* 0x000000384e317220 */ /* 0x000fe20000400000 */
[----:B------:R-:W-:Y:S01]  /*b660*/  F2FP.SATFINITE.E5M2.F32.PACK_AB_MERGE_C R67, R2, R0, R3 ;  /* 0x000000000243723e */ /* 0x000fe20004806003 */
[C---:B------:R-:W-:Y:S01]  /*b670*/  FFMA R46, R81.reuse, R129, R46 ;  /* 0x00000081512e7223 */ /* 0x040fe2000000002e */
[----:B------:R-:W-:Y:S01]  /*b680*/  F2FP.F16.E5M2.UNPACK_B R162, R162.H1 ;  /* 0x000000a2ffa2723e */ /* 0x000fe200030004ff */
[--C-:B------:R-:W-:Y:S02]  /*b690*/  HADD2.F32 R132, -RZ, R161.reuse.H0_H0 ;  /* 0x200000a1ff847230 */ /* 0x100fe40000004100 */
[C---:B------:R-:W-:Y:S01]  /*b6a0*/  FFMA R47, R81.reuse, R128, R47 ;  /* 0x00000080512f7223 */ /* 0x040fe2000000002f */
[----:B------:R1:W-:Y:S01]  /*b6b0*/  STS.128 [R172+UR49+0xa200], R64 ;  /* 0x00a20040ac007988 */ /* 0x0003e20008000c31 */
[----:B------:R-:W-:Y:S02]  /*b6c0*/  HADD2.F32 R135, -RZ, R161.H1_H1 ;  /* 0x300000a1ff877230 */ /* 0x000fe40000004100 */
[C---:B------:R-:W-:Y:S01]  /*b6d0*/  FFMA R48, R81.reuse, R131, R48 ;  /* 0x0000008351307223 */ /* 0x040fe20000000030 */
[C---:B------:R-:W-:Y:S01]  /*b6e0*/  FFMA R49, R81.reuse, R130, R49 ;  /* 0x0000008251317223 */ /* 0x040fe20000000031 */
[----:B------:R-:W-:Y:S01]  /*b6f0*/  F2FP.F16.E5M2.UNPACK_B R163, R163.H1 ;  /* 0x000000a3ffa3723e */ /* 0x000fe200030004ff */
[C---:B------:R-:W-:Y:S01]  /*b700*/  FFMA R50, R81.reuse, R133, R50 ;  /* 0x0000008551327223 */ /* 0x040fe20000000032 */
[----:B------:R-:W-:Y:S01]  /*b710*/  FMUL R54, R78, R61 ;  /* 0x0000003d4e367220 */ /* 0x000fe20000400000 */
[--C-:B------:R-:W-:Y:S01]  /*b720*/  HADD2.F32 R136, -RZ, R162.reuse.H0_H0 ;  /* 0x200000a2ff887230 */ /* 0x100fe20000004100 */
[----:B------:R1:W-:Y:S01]  /*b730*/  STS.128 [R193+0xa010], R16 ;  /* 0x00a01010c1007388 */ /* 0x0003e20000000c00 */
[----:B------:R-:W-:Y:S01]  /*b740*/  F2FP.SATFINITE.E5M2.F32.PACK_AB_MERGE_C R35, R36, R35, RZ ;  /* 0x000000232423723e */ /* 0x000fe200048060ff */
[C---:B------:R-:W-:Y:S01]  /*b750*/  FFMA R51, R81.reuse, R132, R51 ;  /* 0x0000008451337223 */ /* 0x040fe20000000033 */
[----:B------:R-:W-:Y:S01]  /*b760*/  F2FP.SATFINITE.E5M2.F32.PACK_AB_MERGE_C R39, R40, R39, RZ ;  /* 0x000000272827723e */ /* 0x000fe200048060ff */
[----:B------:R-:W-:Y:S02]  /*b770*/  HADD2.F32 R139, -RZ, R162.H1_H1 ;  /* 0x300000a2ff8b7230 */ /* 0x000fe40000004100 */
[C---:B------:R-:W-:Y:S01]  /*b780*/  FMUL R55, R78.reuse, R62 ;  /* 0x0000003e4e377220 */ /* 0x040fe20000400000 */
[C---:B------:R-:W-:Y:S01]  /*b790*/  FFMA R52, R81.reuse, R135, R52 ;  /* 0x0000008751347223 */ /* 0x040fe20000000034 */
[----:B------:R-:W-:Y:S01]  /*b7a0*/  FMUL R56, R78, R63 ;  /* 0x0000003f4e387220 */ /* 0x000fe20000400000 */
[C---:B------:R-:W-:Y:S01]  /*b7b0*/  FFMA R53, R81.reuse, R134, R53 ;  /* 0x0000008651357223 */ /* 0x040fe20000000035 */
[C---:B------:R-:W-:Y:S01]  /*b7c0*/  FFMA R54, R81.reuse, R137, R54 ;  /* 0x0000008951367223 */ /* 0x040fe20000000036 */
[--C-:B------:R-:W-:Y:S02]  /*b7d0*/  HADD2.F32 R84, -RZ, R163.reuse.H0_H0 ;  /* 0x200000a3ff547230 */ /* 0x100fe40000004100 */
[C---:B------:R-:W-:Y:S01]  /*b7e0*/  FFMA R55, R81.reuse, R136, R55 ;  /* 0x0000008851377223 */ /* 0x040fe20000000037 */
[----:B------:R-:W-:Y:S02]  /*b7f0*/  HADD2.F32 R85, -RZ, R163.H1_H1 ;  /* 0x300000a3ff557230 */ /* 0x000fe40000004100 */
[C---:B------:R-:W-:Y:S01]  /*b800*/  FFMA R56, R81.reuse, R139, R56 ;  /* 0x0000008b51387223 */ /* 0x040fe20000000038 */
[----:B------:R-:W-:Y:S01]  /*b810*/  F2FP.SATFINITE.E5M2.F32.PACK_AB_MERGE_C R43, R44, R43, RZ ;  /* 0x0000002b2c2b723e */ /* 0x000fe200048060ff */
[C---:B------:R-:W-:Y:S01]  /*b820*/  FFMA R57, R81.reuse, R82, R57 ;  /* 0x0000005251397223 */ /* 0x040fe20000000039 */
[C---:B------:R-:W-:Y:S01]  /*b830*/  FFMA R58, R81.reuse, R83, R58 ;  /* 0x00000053513a7223 */ /* 0x040fe2000000003a */
[C---:B------:R-:W-:Y:S01]  /*b840*/  FFMA R59, R81.reuse, R84, R59 ;  /* 0x00000054513b7223 */ /* 0x040fe2000000003b */
[----:B------:R-:W-:Y:S01]  /*b850*/  F2FP.SATFINITE.E5M2.F32.PACK_AB_MERGE_C R33, R34, R33, R35 ;  /* 0x000000212221723e */ /* 0x000fe20004806023 */
[----:B------:R-:W-:Y:S01]  /*b860*/  FFMA R60, R81, R85, R60 ;  /* 0x00000055513c7223 */ /* 0x000fe2000000003c */
[----:B------:R-:W-:Y:S02]  /*b870*/  F2FP.SATFINITE.E5M2.F32.PACK_AB_MERGE_C R32, R30, R29, R32 ;  /* 0x0000001d1e20723e */ /* 0x000fe40004806020 */
        /* <DEDUP_REMOVED lines=11> */
[----:B------:R-:W-:Y:S03]  /*b930*/  IADD3 R76, PT, PT, R76, 0x1, RZ ;  /* 0x000000014c4c7810 */ /* 0x000fe60007ffe0ff */
        /* <DEDUP_REMOVED lines=18> */
.L_x_150:
[----:B------:R-:W-:Y:S05]  /*ba60*/  BSYNC.RECONVERGENT B0 ;  /* 0x0000000000007941 */ /* 0x000fea0003800200 */
.L_x_149:
[----:B------:R-:W-:Y:S01]  /*ba70*/  BAR.SYNC.DEFER_BLOCKING 0x1, 0x80 ;  /* 0x0042000000007b1d */ /* 0x000fe20000010000 */
[----:B------:R-:W-:Y:S01]  /*ba80*/  ISETP.NE.AND P2, PT, R190, RZ, PT ;  /* 0x000000ffbe00720c */ /* 0x000fe20003f45270 */
[----:B------:R-:W-:Y:S01]  /*ba90*/  IMAD.IADD R20, R75, 0x1, R147 ;  /* 0x000000014b147824 */ /* 0x000fe200078e0293 */
[----:B------:R-:W-:Y:S01]  /*baa0*/  ISETP.NE.AND P0, PT, R192, 0x2, PT ;  /* 0x00000002c000780c */ /* 0x000fe20003f05270 */
[----:B------:R-:W-:Y:S01]  /*bab0*/  IMAD.IADD R21, R77, 0x1, R170 ;  /* 0x000000014d157824 */ /* 0x000fe200078e02aa */
[----:B------:R-:W-:Y:S02]  /*bac0*/  ISETP.NE.AND P1, PT, R76, 0x2, PT ;  /* 0x000000024c00780c */ /* 0x000fe40003f25270 */
[----:B------:R-:W-:Y:S02]  /*bad0*/  SEL R3, RZ, 0x1, P0 ;  /* 0x00000001ff037807 */ /* 0x000fe40000000000 */
[----:B------:R-:W-:Y:S02]  /*bae0*/  SEL R0, RZ, 0x1, P1 ;  /* 0x00000001ff007807 */ /* 0x000fe40000800000 */
[----:B------:R-:W-:Y:S02]  /*baf0*/  LOP3.LUT R182, R182, R3, RZ, 0x3c, !PT ;  /* 0x00000003b6b67212 */ /* 0x000fe400078e3cff */
[----:B------:R-:W-:Y:S02]  /*bb00*/  LOP3.LUT R183, R183, R0, RZ, 0x3c, !PT ;  /* 0x00000000b7b77212 */ /* 0x000fe400078e3cff */
[----:B------:R-:W-:Y:S02]  /*bb10*/  @P2 R2UR UR36, R179 ;  /* 0x00000000b32422ca */ /* 0x000fe400000e0000 */
[----:B------:R-:W-:Y:S02]  /*bb20*/  SEL R192, R192, RZ, P0 ;  /* 0x000000ffc0c07207 */ /* 0x000fe40000000000 */
[----:B------:R-:W-:Y:S01]  /*bb30*/  SEL R76, R76, RZ, P1 ;  /* 0x000000ff4c4c7207 */ /* 0x000fe20000800000 */
[----:B------:R-:W-:Y:S10]  /*bb40*/  @P2 BRA `(.L_x_151) ;  /* 0xffffff9800dc2947 */ /* 0x000ff4000383ffff */
[----:B------:R-:W-:Y:S05]  /*bb50*/  EXIT ;  /* 0x000000000000794d */ /* 0x000fea0003800000 */
.L_x_25:
[----:B--2---:R2:W4:Y:S02]  /*bb60*/  SYNCS.PHASECHK.TRANS64.TRYWAIT P0, [R3+URZ+0x150], R2 ;  /* 0x00015002030075a7 */ /* 0x00452400080011ff */
[----:B----4-:R-:W-:Y:S05]  /*bb70*/  @!P0 NANOSLEEP.SYNCS 0x989680 ;  /* 0x009896800000895d */ /* 0x010fea0003900000 */
[----:B------:R-:W4:Y:S02]  /*bb80*/  @!P0 SYNCS.PHASECHK.TRANS64 P0, [R3+URZ+0x150], R2 ;  /* 0x00015002030085a7 */ /* 0x000f2400080010ff */
[----:B----4-:R-:W-:Y:S05]  /*bb90*/  @!P0 BRA `(.L_x_25) ;  /* 0xfffffffc00f08947 */ /* 0x010fea000383ffff */
[----:B------:R-:W-:Y:S05]  /*bba0*/  BRA `(.L_x_152) ;  /* 0xffffff5c00487947 */ /* 0x000fea000383ffff */
.L_x_28:
[----:B-1----:R-:W-:-:S07]  /*bbb0*/  MOV R2, UR33 ;  /* 0x0000002100027c02 */ /* 0x002fce0008000f00 */
.L_x_153:
[----:B-1----:R1:W2:Y:S02]  /*bbc0*/  SYNCS.PHASECHK.TRANS64.TRYWAIT P0, [R2+URZ+0x58], R5 ;  /* 0x00005805020075a7 */ /* 0x0022a400080011ff */
[----:B--2---:R-:W-:Y:S05]  /*bbd0*/  @!P0 NANOSLEEP.SYNCS 0x989680 ;  /* 0x009896800000895d */ /* 0x004fea0003900000 */
[----:B------:R-:W2:Y:S02]  /*bbe0*/  @!P0 SYNCS.PHASECHK.TRANS64 P0, [R2+URZ+0x58], R5 ;  /* 0x00005805020085a7 */ /* 0x000ea400080010ff */
[----:B--2---:R-:W-:Y:S05]  /*bbf0*/  @!P0 BRA `(.L_x_153) ;  /* 0xfffffffc00f08947 */ /* 0x004fea000383ffff */
[----:B------:R-:W-:Y:S05]  /*bc00*/  BRA `(.L_x_27) ;  /* 0xffffff5c00ac7947 */ /* 0x000fea000383ffff */
.L_x_35:
[----:B-1----:R-:W-:-:S07]  /*bc10*/  MOV R2, UR17 ;  /* 0x0000001100027c02 */ /* 0x002fce0008000f00 */
.L_x_154:
[----:B-1----:R1:W2:Y:S02]  /*bc20*/  SYNCS.PHASECHK.TRANS64.TRYWAIT P0, [R2+URZ+0x58], R5 ;  /* 0x00005805020075a7 */ /* 0x0022a400080011ff */
[----:B--2---:R-:W-:Y:S05]  /*bc30*/  @!P0 NANOSLEEP.SYNCS 0x989680 ;  /* 0x009896800000895d */ /* 0x004fea0003900000 */
[----:B------:R-:W2:Y:S02]  /*bc40*/  @!P0 SYNCS.PHASECHK.TRANS64 P0, [R2+URZ+0x58], R5 ;  /* 0x00005805020085a7 */ /* 0x000ea400080010ff */
[----:B--2---:R-:W-:Y:S05]  /*bc50*/  @!P0 BRA `(.L_x_154) ;  /* 0xfffffffc00f08947 */ /* 0x004fea000383ffff */
[----:B------:R-:W-:Y:S05]  /*bc60*/  BRA `(.L_x_34) ;  /* 0xffffff6000647947 */ /* 0x000fea000383ffff */
.L_x_40:
[----:B-1----:R1:W2:Y:S02]  /*bc70*/  SYNCS.PHASECHK.TRANS64.TRYWAIT P0, [R2+URZ+0x100], R3 ;  /* 0x00010003020075a7 */ /* 0x0022a400080011ff */
[----:B--2---:R-:W-:Y:S05]  /*bc80*/  @!P0 NANOSLEEP.SYNCS 0x989680 ;  /* 0x009896800000895d */ /* 0x004fea0003900000 */
[----:B------:R-:W2:Y:S02]  /*bc90*/  @!P0 SYNCS.PHASECHK.TRANS64 P0, [R2+URZ+0x100], R3 ;  /* 0x00010003020085a7 */ /* 0x000ea400080010ff */
[----:B--2---:R-:W-:Y:S05]  /*bca0*/  @!P0 BRA `(.L_x_40) ;  /* 0xfffffffc00f08947 */ /* 0x004fea000383ffff */
[----:B------:R-:W-:Y:S05]  /*bcb0*/  BRA `(.L_x_155) ;  /* 0xffffff6400047947 */ /* 0x000fea000383ffff */
.L_x_44:
[----:B---3--:R-:W-:-:S07]  /*bcc0*/  MOV R0, UR4 ;  /* 0x0000000400007c02 */ /* 0x008fce0008000f00 */
.L_x_156:
[----:B-1----:R1:W2:Y:S02]  /*bcd0*/  SYNCS.PHASECHK.TRANS64.TRYWAIT P0, [R0+URZ], R3 ;  /* 0x00000003000075a7 */ /* 0x0022a400080011ff */
[----:B--2---:R-:W-:Y:S05]  /*bce0*/  @!P0 NANOSLEEP.SYNCS 0x989680 ;  /* 0x009896800000895d */ /* 0x004fea0003900000 */
[----:B------:R-:W2:Y:S02]  /*bcf0*/  @!P0 SYNCS.PHASECHK.TRANS64 P0, [R0+URZ], R3 ;  /* 0x00000003000085a7 */ /* 0x000ea400080010ff */
[----:B--2---:R-:W-:Y:S05]  /*bd00*/  @!P0 BRA `(.L_x_156) ;  /* 0xfffffffc00f08947 */ /* 0x004fea000383ffff */
[----:B------:R-:W-:Y:S05]  /*bd10*/  BRA `(.L_x_157) ;  /* 0xffffff6800747947 */ /* 0x000fea000383ffff */
.L_x_45:
[----:B---3--:R-:W-:-:S07]  /*bd20*/  MOV R0, UR4 ;  /* 0x0000000400007c02 */ /* 0x008fce0008000f00 */
.L_x_158:
[----:B-1----:R1:W2:Y:S02]  /*bd30*/  SYNCS.PHASECHK.TRANS64.TRYWAIT P0, [R0+URZ], R3 ;  /* 0x00000003000075a7 */ /* 0x0022a400080011ff */
[----:B--2---:R-:W-:Y:S05]  /*bd40*/  @!P0 NANOSLEEP.SYNCS 0x989680 ;  /* 0x009896800000895d */ /* 0x004fea0003900000 */
[----:B------:R-:W2:Y:S02]  /*bd50*/  @!P0 SYNCS.PHASECHK.TRANS64 P0, [R0+URZ], R3 ;  /* 0x00000003000085a7 */ /* 0x000ea400080010ff */
[----:B--2---:R-:W-:Y:S05]  /*bd60*/  @!P0 BRA `(.L_x_158) ;  /* 0xfffffffc00f08947 */ /* 0x004fea000383ffff */
[----:B------:R-:W-:Y:S05]  /*bd70*/  BRA `(.L_x_159) ;  /* 0xffffff6800807947 */ /* 0x000fea000383ffff */
.L_x_46:
[----:B---3--:R-:W-:-:S07]  /*bd80*/  MOV R0, UR4 ;  /* 0x0000000400007c02 */ /* 0x008fce0008000f00 */
.L_x_160:
[----:B-1----:R1:W2:Y:S02]  /*bd90*/  SYNCS.PHASECHK.TRANS64.TRYWAIT P0, [R0+URZ], R3 ;  /* 0x00000003000075a7 */ /* 0x0022a400080011ff */
[----:B--2---:R-:W-:Y:S05]  /*bda0*/  @!P0 NANOSLEEP.SYNCS 0x989680 ;  /* 0x009896800000895d */ /* 0x004fea0003900000 */
[----:B------:R-:W2:Y:S02]  /*bdb0*/  @!P0 SYNCS.PHASECHK.TRANS64 P0, [R0+URZ], R3 ;  /* 0x00000003000085a7 */ /* 0x000ea400080010ff */
[----:B--2---:R-:W-:Y:S05]  /*bdc0*/  @!P0 BRA `(.L_x_160) ;  /* 0xfffffffc00f08947 */ /* 0x004fea000383ffff */
[----:B------:R-:W-:Y:S05]  /*bdd0*/  BRA `(.L_x_161) ;  /* 0xffffff68008c7947 */ /* 0x000fea000383ffff */
.L_x_47:
[----:B---3--:R-:W-:-:S07]  /*bde0*/  MOV R0, UR4 ;  /* 0x0000000400007c02 */ /* 0x008fce0008000f00 */
.L_x_162:
[----:B-1----:R1:W2:Y:S02]  /*bdf0*/  SYNCS.PHASECHK.TRANS64.TRYWAIT P0, [R0+URZ], R3 ;  /* 0x00000003000075a7 */ /* 0x0022a400080011ff */
[----:B--2---:R-:W-:Y:S05]  /*be00*/  @!P0 NANOSLEEP.SYNCS 0x989680 ;  /* 0x009896800000895d */ /* 0x004fea0003900000 */
[----:B------:R-:W2:Y:S02]  /*be10*/  @!P0 SYNCS.PHASECHK.TRANS64 P0, [R0+URZ], R3 ;  /* 0x00000003000085a7 */ /* 0x000ea400080010ff */
[----:B--2---:R-:W-:Y:S05]  /*be20*/  @!P0 BRA `(.L_x_162) ;  /* 0xfffffffc00f08947 */ /* 0x004fea000383ffff */
[----:B------:R-:W-:Y:S05]  /*be30*/  BRA `(.L_x_163) ;  /* 0xffffff6800987947 */ /* 0x000fea000383ffff */
.L_x_48:
[----:B---3--:R-:W-:-:S07]  /*be40*/  MOV R0, UR4 ;  /* 0x0000000400007c02 */ /* 0x008fce0008000f00 */
.L_x_164:
[----:B-1----:R1:W2:Y:S02]  /*be50*/  SYNCS.PHASECHK.TRANS64.TRYWAIT P0, [R0+URZ], R3 ;  /* 0x00000003000075a7 */ /* 0x0022a400080011ff */
[----:B--2---:R-:W-:Y:S05]  /*be60*/  @!P0 NANOSLEEP.SYNCS 0x989680 ;  /* 0x009896800000895d */ /* 0x004fea0003900000 */
[----:B------:R-:W2:Y:S02]  /*be70*/  @!P0 SYNCS.PHASECHK.TRANS64 P0, [R0+URZ], R3 ;  /* 0x00000003000085a7 */ /* 0x000ea400080010ff */
[----:B--2---:R-:W-:Y:S05]  /*be80*/  @!P0 BRA `(.L_x_164) ;  /* 0xfffffffc00f08947 */ /* 0x004fea000383ffff */
[----:B------:R-:W-:Y:S05]  /*be90*/  BRA `(.L_x_165) ;  /* 0xffffff6800a47947 */ /* 0x000fea000383ffff */
.L_x_49:
[----:B---3--:R-:W-:-:S07]  /*bea0*/  MOV R0, UR4 ;  /* 0x0000000400007c02 */ /* 0x008fce0008000f00 */
.L_x_166:
[----:B-1----:R1:W2:Y:S02]  /*beb0*/  SYNCS.PHASECHK.TRANS64.TRYWAIT P0, [R0+URZ], R3 ;  /* 0x00000003000075a7 */ /* 0x0022a400080011ff */
[----:B--2---:R-:W-:Y:S05]  /*bec0*/  @!P0 NANOSLEEP.SYNCS 0x989680 ;  /* 0x009896800000895d */ /* 0x004fea0003900000 */
[----:B------:R-:W2:Y:S02]  /*bed0*/  @!P0 SYNCS.PHASECHK.TRANS64 P0, [R0+URZ], R3 ;  /* 0x00000003000085a7 */ /* 0x000ea400080010ff */
[----:B--2---:R-:W-:Y:S05]  /*bee0*/  @!P0 BRA `(.L_x_166) ;  /* 0xfffffffc00f08947 */ /* 0x004fea000383ffff */
[----:B------:R-:W-:Y:S05]  /*bef0*/  BRA `(.L_x_167) ;  /* 0xffffff6800b07947 */ /* 0x000fea000383ffff */
.L_x_50:
[----:B---3--:R-:W-:-:S07]  /*bf00*/  MOV R0, UR4 ;  /* 0x0000000400007c02 */ /* 0x008fce0008000f00 */
.L_x_168:
[----:B-1----:R1:W2:Y:S02]  /*bf10*/  SYNCS.PHASECHK.TRANS64.TRYWAIT P0, [R0+URZ], R3 ;  /* 0x00000003000075a7 */ /* 0x0022a400080011ff */
[----:B--2---:R-:W-:Y:S05]  /*bf20*/  @!P0 NANOSLEEP.SYNCS 0x989680 ;  /* 0x009896800000895d */ /* 0x004fea0003900000 */
[----:B------:R-:W2:Y:S02]  /*bf30*/  @!P0 SYNCS.PHASECHK.TRANS64 P0, [R0+URZ], R3 ;  /* 0x00000003000085a7 */ /* 0x000ea400080010ff */
[----:B--2---:R-:W-:Y:S05]  /*bf40*/  @!P0 BRA `(.L_x_168) ;  /* 0xfffffffc00f08947 */ /* 0x004fea000383ffff */
[----:B------:R-:W-:Y:S05]  /*bf50*/  BRA `(.L_x_169) ;  /* 0xffffff6800bc7947 */ /* 0x000fea000383ffff */
.L_x_51:
[----:B---3--:R-:W-:-:S07]  /*bf60*/  MOV R0, UR4 ;  /* 0x0000000400007c02 */ /* 0x008fce0008000f00 */
.L_x_170:
[----:B-1----:R1:W2:Y:S02]  /*bf70*/  SYNCS.PHASECHK.TRANS64.TRYWAIT P0, [R0+URZ], R3 ;  /* 0x00000003000075a7 */ /* 0x0022a400080011ff */
[----:B--2---:R-:W-:Y:S05]  /*bf80*/  @!P0 NANOSLEEP.SYNCS 0x989680 ;  /* 0x009896800000895d */ /* 0x004fea0003900000 */
[----:B------:R-:W2:Y:S02]  /*bf90*/  @!P0 SYNCS.PHASECHK.TRANS64 P0, [R0+URZ], R3 ;  /* 0x00000003000085a7 */ /* 0x000ea400080010ff */
[----:B--2---:R-:W-:Y:S05]  /*bfa0*/  @!P0 BRA `(.L_x_170) ;  /* 0xfffffffc00f08947 */ /* 0x004fea000383ffff */
[----:B------:R-:W-:Y:S05]  /*bfb0*/  BRA `(.L_x_171) ;  /* 0xffffff6800c87947 */ /* 0x000fea000383ffff */
.L_x_52:
[----:B---3--:R-:W-:-:S07]  /*bfc0*/  MOV R0, UR4 ;  /* 0x0000000400007c02 */ /* 0x008fce0008000f00 */
.L_x_172:
[----:B-1----:R1:W2:Y:S02]  /*bfd0*/  SYNCS.PHASECHK.TRANS64.TRYWAIT P0, [R0+URZ], R3 ;  /* 0x00000003000075a7 */ /* 0x0022a400080011ff */
[----:B--2---:R-:W-:Y:S05]  /*bfe0*/  @!P0 NANOSLEEP.SYNCS 0x989680 ;  /* 0x009896800000895d */ /* 0x004fea0003900000 */
[----:B------:R-:W2:Y:S02]  /*bff0*/  @!P0 SYNCS.PHASECHK.TRANS64 P0, [R0+URZ], R3 ;  /* 0x00000003000085a7 */ /* 0x000ea400080010ff */
[----:B--2---:R-:W-:Y:S05]  /*c000*/  @!P0 BRA `(.L_x_172) ;  /* 0xfffffffc00f08947 */ /* 0x004fea000383ffff */
[----:B------:R-:W-:Y:S05]  /*c010*/  BRA `(.L_x_173) ;  /* 0xffffff6800d47947 */ /* 0x000fea000383ffff */
.L_x_53:
[----:B---3--:R-:W-:-:S07]  /*c020*/  MOV R0, UR4 ;  /* 0x0000000400007c02 */ /* 0x008fce0008000f00 */
.L_x_174:
[----:B-1----:R1:W2:Y:S02]  /*c030*/  SYNCS.PHASECHK.TRANS64.TRYWAIT P0, [R0+URZ], R3 ;  /* 0x00000003000075a7 */ /* 0x0022a400080011ff */
[----:B--2---:R-:W-:Y:S05]  /*c040*/  @!P0 NANOSLEEP.SYNCS 0x989680 ;  /* 0x009896800000895d */ /* 0x004fea0003900000 */
[----:B------:R-:W2:Y:S02]  /*c050*/  @!P0 SYNCS.PHASECHK.TRANS64 P0, [R0+URZ], R3 ;  /* 0x00000003000085a7 */ /* 0x000ea400080010ff */
[----:B--2---:R-:W-:Y:S05]  /*c060*/  @!P0 BRA `(.L_x_174) ;  /* 0xfffffffc00f08947 */ /* 0x004fea000383ffff */
[----:B------:R-:W-:Y:S05]  /*c070*/  BRA `(.L_x_175) ;  /* 0xffffff6800e07947 */ /* 0x000fea000383ffff */
.L_x_56:
[----:B-1----:R1:W2:Y:S02]  /*c080*/  SYNCS.PHASECHK.TRANS64.TRYWAIT P0, [R0+URZ+0x140], R5 ;  /* 0x00014005000075a7 */ /* 0x0022a400080011ff */
[----:B--2---:R-:W-:Y:S05]  /*c090*/  @!P0 NANOSLEEP.SYNCS 0x989680 ;  /* 0x009896800000895d */ /* 0x004fea0003900000 */
[----:B------:R-:W2:Y:S02]  /*c0a0*/  @!P0 SYNCS.PHASECHK.TRANS64 P0, [R0+URZ+0x140], R5 ;  /* 0x00014005000085a7 */ /* 0x000ea400080010ff */
[----:B--2---:R-:W-:Y:S05]  /*c0b0*/  @!P0 BRA `(.L_x_56) ;  /* 0xfffffffc00f08947 */ /* 0x004fea000383ffff */
[----:B------:R-:W-:Y:S05]  /*c0c0*/  BRA `(.L_x_176) ;  /* 0xffffff6c00407947 */ /* 0x000fea000383ffff */
.L_x_57:
[----:B------:R-:W-:-:S07]  /*c0d0*/  MOV R0, UR5 ;  /* 0x0000000500007c02 */ /* 0x000fce0008000f00 */
.L_x_177:
[----:B-1----:R1:W2:Y:S02]  /*c0e0*/  SYNCS.PHASECHK.TRANS64.TRYWAIT P0, [R0+URZ+0x110], R7 ;  /* 0x00011007000075a7 */ /* 0x0022a400080011ff */
[----:B--2---:R-:W-:Y:S05]  /*c0f0*/  @!P0 NANOSLEEP.SYNCS 0x989680 ;  /* 0x009896800000895d */ /* 0x004fea0003900000 */
[----:B------:R-:W2:Y:S02]  /*c100*/  @!P0 SYNCS.PHASECHK.TRANS64 P0, [R0+URZ+0x110], R7 ;  /* 0x00011007000085a7 */ /* 0x000ea400080010ff */
[----:B--2---:R-:W-:Y:S05]  /*c110*/  @!P0 BRA `(.L_x_177) ;  /* 0xfffffffc00f08947 */ /* 0x004fea000383ffff */
[----:B------:R-:W-:Y:S05]  /*c120*/  BRA `(.L_x_178) ;  /* 0xffffff6c00507947 */ /* 0x000fea000383ffff */
.L_x_58:
[----:B-1----:R1:W2:Y:S02]  /*c130*/  SYNCS.PHASECHK.TRANS64.TRYWAIT P1, [R0+URZ+0x100], R5 ;  /* 0x00010005000075a7 */ /* 0x0022a400080211ff */
[----:B--2---:R-:W-:Y:S05]  /*c140*/  @!P1 NANOSLEEP.SYNCS 0x989680 ;  /* 0x009896800000995d */ /* 0x004fea0003900000 */
[----:B------:R-:W2:Y:S02]  /*c150*/  @!P1 SYNCS.PHASECHK.TRANS64 P1, [R0+URZ+0x100], R5 ;  /* 0x00010005000095a7 */ /* 0x000ea400080210ff */
[----:B--2---:R-:W-:Y:S05]  /*c160*/  @!P1 BRA `(.L_x_58) ;  /* 0xfffffffc00f09947 */ /* 0x004fea000383ffff */
[----:B------:R-:W-:Y:S05]  /*c170*/  BRA `(.L_x_179) ;  /* 0xffffff6c00807947 */ /* 0x000fea000383ffff */
.L_x_61:
[----:B------:R-:W-:-:S07]  /*c180*/  MOV R0, UR5 ;  /* 0x0000000500007c02 */ /* 0x000fce0008000f00 */
.L_x_180:
[----:B-1----:R1:W2:Y:S02]  /*c190*/  SYNCS.PHASECHK.TRANS64.TRYWAIT P0, [R0+URZ+0x110], R3 ;  /* 0x00011003000075a7 */ /* 0x0022a400080011ff */
[----:B--2---:R-:W-:Y:S05]  /*c1a0*/  @!P0 NANOSLEEP.SYNCS 0x989680 ;  /* 0x009896800000895d */ /* 0x004fea0003900000 */
[----:B------:R-:W2:Y:S02]  /*c1b0*/  @!P0 SYNCS.PHASECHK.TRANS64 P0, [R0+URZ+0x110], R3 ;  /* 0x00011003000085a7 */ /* 0x000ea400080010ff */
[----:B--2---:R-:W-:Y:S05]  /*c1c0*/  @!P0 BRA `(.L_x_180) ;  /* 0xfffffffc00f08947 */ /* 0x004fea000383ffff */
[----:B------:R-:W-:Y:S05]  /*c1d0*/  BRA `(.L_x_60) ;  /* 0xffffff6c00d47947 */ /* 0x000fea000383ffff */
.L_x_70:
[----:B-1----:R-:W-:-:S04]  /*c1e0*/  MOV R4, UR6 ;  /* 0x0000000600047c02 */ /* 0x002fc80008000f00 */
[----:B------:R1:W2:Y:S03]  /*c1f0*/  SYNCS.PHASECHK.TRANS64.TRYWAIT P0, [R4+URZ+0x8], R5 ;  /* 0x00000805040075a7 */ /* 0x0002a600080011ff */
[----:B--2---:R-:W-:Y:S05]  /*c200*/  @!P0 NANOSLEEP.SYNCS 0x989680 ;  /* 0x009896800000895d */ /* 0x004fea0003900000 */
[----:B------:R-:W2:Y:S02]  /*c210*/  @!P0 SYNCS.PHASECHK.TRANS64 P0, [R4+URZ+0x8], R5 ;  /* 0x00000805040085a7 */ /* 0x000ea400080010ff */
[----:B--2---:R-:W-:Y:S05]  /*c220*/  @!P0 BRA `(.L_x_70) ;  /* 0xfffffffc00ec8947 */ /* 0x004fea000383ffff */
[----:B------:R-:W-:Y:S05]  /*c230*/  BRA `(.L_x_69) ;  /* 0xffffff7000887947 */ /* 0x000fea000383ffff */
.L_x_72:
[----:B------:R-:W-:Y:S01]  /*c240*/  BSSY B0, `(.L_x_181) ;  /* 0x0000006000007945 */ /* 0x000fe20003800000 */
[----:B------:R-:W-:-:S07]  /*c250*/  MOV R15, 0xffffffff ;  /* 0xffffffff000f7802 */ /* 0x000fce0000000f00 */
[----:B-1---5:R-:W-:Y:S05]  /*c260*/  WARPSYNC.COLLECTIVE R15, `(.L_x_182) ;  /* 0x000000000f0c7348 */ /* 0x022fea0003c00000 */
[----:B------:R-:W-:Y:S02]  /*c270*/  ELECT P6, UR79, PT ;  /* 0x00000000004f782f */ /* 0x000fe400038c0000 */
[----:B------:R-:W-:Y:S01]  /*c280*/  MOV R14, UR79 ;  /* 0x0000004f000e7c02 */ /* 0x000fe20008000f00 */
[----:B-1---5:R-:W-:Y:S10]  /*c290*/  ENDCOLLECTIVE ;  /* 0x000000000000791b */ /* 0x022ff40003800000 */
.L_x_182:
[----:B------:R-:W-:Y:S05]  /*c2a0*/  BSYNC B0 ;  /* 0x0000000000007941 */ /* 0x000fea0003800000 */
.L_x_181:
[----:B------:R-:W-:Y:S05]  /*c2b0*/  BRA `(.L_x_183) ;  /* 0xffffff7000b87947 */ /* 0x000fea000383ffff */
.L_x_74:
[----:B-1----:R-:W-:-:S04]  /*c2c0*/  MOV R2, UR6 ;  /* 0x0000000600027c02 */ /* 0x002fc80008000f00 */
[----:B------:R1:W2:Y:S03]  /*c2d0*/  SYNCS.PHASECHK.TRANS64.TRYWAIT P0, [R2+URZ+0x8], R3 ;  /* 0x00000803020075a7 */ /* 0x0002a600080011ff */
[----:B--2---:R-:W-:Y:S05]  /*c2e0*/  @!P0 NANOSLEEP.SYNCS 0x989680 ;  /* 0x009896800000895d */ /* 0x004fea0003900000 */
[----:B------:R-:W2:Y:S02]  /*c2f0*/  @!P0 SYNCS.PHASECHK.TRANS64 P0, [R2+URZ+0x8], R3 ;  /* 0x00000803020085a7 */ /* 0x000ea400080010ff */
[----:B--2---:R-:W-:Y:S05]  /*c300*/  @!P0 BRA `(.L_x_74) ;  /* 0xfffffffc00ec8947 */ /* 0x004fea000383ffff */
[----:B------:R-:W-:Y:S05]  /*c310*/  BRA `(.L_x_73) ;  /* 0xffffff7000bc7947 */ /* 0x000fea000383ffff */
.L_x_75:
[----:B-1----:R1:W2:Y:S02]  /*c320*/  SYNCS.PHASECHK.TRANS64.TRYWAIT P0, [R0+URZ+0x100], R5 ;  /* 0x00010005000075a7 */ /* 0x0022a400080011ff */
[----:B--2---:R-:W-:Y:S05]  /*c330*/  @!P0 NANOSLEEP.SYNCS 0x989680 ;  /* 0x009896800000895d */ /* 0x004fea0003900000 */
[----:B------:R-:W2:Y:S02]  /*c340*/  @!P0 SYNCS.PHASECHK.TRANS64 P0, [R0+URZ+0x100], R5 ;  /* 0x00010005000085a7 */ /* 0x000ea400080010ff */
[----:B--2---:R-:W-:Y:S05]  /*c350*/  @!P0 BRA `(.L_x_75) ;  /* 0xfffffffc00f08947 */ /* 0x004fea000383ffff */
[----:B------:R-:W-:Y:S05]  /*c360*/  BRA `(.L_x_184) ;  /* 0xffffff7400987947 */ /* 0x000fea000383ffff */
.L_x_77:
[----:B------:R-:W-:-:S07]  /*c370*/  MOV R0, UR10 ;  /* 0x0000000a00007c02 */ /* 0x000fce0008000f00 */
.L_x_185:
[----:B-1----:R1:W2:Y:S02]  /*c380*/  SYNCS.PHASECHK.TRANS64.TRYWAIT P0, [R0+URZ+0x130], R5 ;  /* 0x00013005000075a7 */ /* 0x0022a400080011ff */
[----:B--2---:R-:W-:Y:S05]  /*c390*/  @!P0 NANOSLEEP.SYNCS 0x989680 ;  /* 0x009896800000895d */ /* 0x004fea0003900000 */
[----:B------:R-:W2:Y:S02]  /*c3a0*/  @!P0 SYNCS.PHASECHK.TRANS64 P0, [R0+URZ+0x130], R5 ;  /* 0x00013005000085a7 */ /* 0x000ea400080010ff */
[----:B--2---:R-:W-:Y:S05]  /*c3b0*/  @!P0 BRA `(.L_x_185) ;  /* 0xfffffffc00f08947 */ /* 0x004fea000383ffff */
[----:B------:R-:W-:Y:S05]  /*c3c0*/  BRA `(.L_x_186) ;  /* 0xffffff7400e47947 */ /* 0x000fea000383ffff */
.L_x_80:
[----:B------:R-:W-:Y:S07]  /*c3d0*/  MOV R0, UR9 ;  /* 0x0000000900007c02 */ /* 0x000fee0008000f00 */
.L_x_187:
[----:B-1----:R1:W2:Y:S02]  /*c3e0*/  SYNCS.PHASECHK.TRANS64.TRYWAIT P0, [R0+URZ], R5 ;  /* 0x00000005000075a7 */ /* 0x0022a400080011ff */
[----:B--2---:R-:W-:Y:S05]  /*c3f0*/  @!P0 NANOSLEEP.SYNCS 0x989680 ;  /* 0x009896800000895d */ /* 0x004fea0003900000 */
[----:B------:R-:W2:Y:S02]  /*c400*/  @!P0 SYNCS.PHASECHK.TRANS64 P0, [R0+URZ], R5 ;  /* 0x00000005000085a7 */ /* 0x000ea400080010ff */
[----:B--2---:R-:W-:Y:S05]  /*c410*/  @!P0 BRA `(.L_x_187) ;  /* 0xfffffffc00f08947 */ /* 0x004fea000383ffff */
[----:B------:R-:W-:Y:S05]  /*c420*/  BRA `(.L_x_79) ;  /* 0xffffff7400f87947 */ /* 0x000fea000383ffff */
.L_x_84:
[----:B-1----:R-:W-:-:S07]  /*c430*/  MOV R0, UR5 ;  /* 0x0000000500007c02 */ /* 0x002fce0008000f00 */
.L_x_188:
[----:B-1----:R1:W2:Y:S02]  /*c440*/  SYNCS.PHASECHK.TRANS64.TRYWAIT P0, [R0+URZ], R3 ;  /* 0x00000003000075a7 */ /* 0x0022a400080011ff */
[----:B--2---:R-:W-:Y:S05]  /*c450*/  @!P0 NANOSLEEP.SYNCS 0x989680 ;  /* 0x009896800000895d */ /* 0x004fea0003900000 */
[----:B------:R-:W2:Y:S02]  /*c460*/  @!P0 SYNCS.PHASECHK.TRANS64 P0, [R0+URZ], R3 ;  /* 0x00000003000085a7 */ /* 0x000ea400080010ff */
[----:B--2---:R-:W-:Y:S05]  /*c470*/  @!P0 BRA `(.L_x_188) ;  /* 0xfffffffc00f08947 */ /* 0x004fea000383ffff */
[----:B------:R-:W-:Y:S05]  /*c480*/  BRA `(.L_x_189) ;  /* 0xffffff7800c47947 */ /* 0x000fea000383ffff */
.L_x_87:
[----:B------:R-:W-:-:S07]  /*c490*/  MOV R0, UR8 ;  /* 0x0000000800007c02 */ /* 0x000fce0008000f00 */
.L_x_190:
[----:B-1----:R1:W2:Y:S02]  /*c4a0*/  SYNCS.PHASECHK.TRANS64.TRYWAIT P1, [R0+URZ+0x160], R3 ;  /* 0x00016003000075a7 */ /* 0x0022a400080211ff */
[----:B--2---:R-:W-:Y:S05]  /*c4b0*/  @!P1 NANOSLEEP.SYNCS 0x989680 ;  /* 0x009896800000995d */ /* 0x004fea0003900000 */
[----:B------:R-:W2:Y:S02]  /*c4c0*/  @!P1 SYNCS.PHASECHK.TRANS64 P1, [R0+URZ+0x160], R3 ;  /* 0x00016003000095a7 */ /* 0x000ea400080210ff */
[----:B--2---:R-:W-:Y:S05]  /*c4d0*/  @!P1 BRA `(.L_x_190) ;  /* 0xfffffffc00f09947 */ /* 0x004fea000383ffff */
[----:B------:R-:W-:Y:S05]  /*c4e0*/  BRA `(.L_x_191) ;  /* 0xffffff7c00107947 */ /* 0x000fea000383ffff */
.L_x_92:
[----:B--2---:R2:W4:Y:S02]  /*c4f0*/  SYNCS.PHASECHK.TRANS64.TRYWAIT P0, [R0+URZ+0x100], R3 ;  /* 0x00010003000075a7 */ /* 0x00452400080011ff */
[----:B----4-:R-:W-:Y:S05]  /*c500*/  @!P0 NANOSLEEP.SYNCS 0x989680 ;  /* 0x009896800000895d */ /* 0x010fea0003900000 */
[----:B------:R-:W4:Y:S02]  /*c510*/  @!P0 SYNCS.PHASECHK.TRANS64 P0, [R0+URZ+0x100], R3 ;  /* 0x00010003000085a7 */ /* 0x000f2400080010ff */
[----:B----4-:R-:W-:Y:S05]  /*c520*/  @!P0 BRA `(.L_x_92) ;  /* 0xfffffffc00f08947 */ /* 0x010fea000383ffff */
[----:B------:R-:W-:Y:S05]  /*c530*/  BRA `(.L_x_192) ;  /* 0xffffff8000247947 */ /* 0x000fea000383ffff */
.L_x_95:
[----:B------:R-:W-:Y:S07]  /*c540*/  MOV R0, UR7 ;  /* 0x0000000700007c02 */ /* 0x000fee0008000f00 */
.L_x_193:
[----:B--2---:R2:W4:Y:S02]  /*c550*/  SYNCS.PHASECHK.TRANS64.TRYWAIT P0, [R0+URZ+0xf8], R3 ;  /* 0x0000f803000075a7 */ /* 0x00452400080011ff */
[----:B----4-:R-:W-:Y:S05]  /*c560*/  @!P0 NANOSLEEP.SYNCS 0x989680 ;  /* 0x009896800000895d */ /* 0x010fea0003900000 */
[----:B------:R-:W4:Y:S02]  /*c570*/  @!P0 SYNCS.PHASECHK.TRANS64 P0, [R0+URZ+0xf8], R3 ;  /* 0x0000f803000085a7 */ /* 0x000f2400080010ff */
[----:B----4-:R-:W-:Y:S05]  /*c580*/  @!P0 BRA `(.L_x_193) ;  /* 0xfffffffc00f08947 */ /* 0x010fea000383ffff */
[----:B------:R-:W-:Y:S05]  /*c590*/  BRA `(.L_x_94) ;  /* 0xffffff8400047947 */ /* 0x000fea000383ffff */
.L_x_98:
[----:B------:R-:W-:Y:S07]  /*c5a0*/  MOV R3, UR7 ;  /* 0x0000000700037c02 */ /* 0x000fee0008000f00 */
.L_x_194:
[----:B-1----:R1:W2:Y:S02]  /*c5b0*/  SYNCS.PHASECHK.TRANS64.TRYWAIT P0, [R3+URZ+0xd0], R12 ;  /* 0x0000d00c030075a7 */ /* 0x0022a400080011ff */
[----:B--2---:R-:W-:Y:S05]  /*c5c0*/  @!P0 NANOSLEEP.SYNCS 0x989680 ;  /* 0x009896800000895d */ /* 0x004fea0003900000 */
[----:B------:R-:W2:Y:S02]  /*c5d0*/  @!P0 SYNCS.PHASECHK.TRANS64 P0, [R3+URZ+0xd0], R12 ;  /* 0x0000d00c030085a7 */ /* 0x000ea400080010ff */
[----:B--2---:R-:W-:Y:S05]  /*c5e0*/  @!P0 BRA `(.L_x_194) ;  /* 0xfffffffc00f08947 */ /* 0x004fea000383ffff */
[----:B------:R-:W-:Y:S05]  /*c5f0*/  BRA `(.L_x_195) ;  /* 0xffffff84007c7947 */ /* 0x000fea000383ffff */
.L_x_99:
[----:B-1----:R-:W-:Y:S07]  /*c600*/  MOV R3, UR7 ;  /* 0x0000000700037c02 */ /* 0x002fee0008000f00 */
.L_x_196:
[----:B-1----:R1:W2:Y:S02]  /*c610*/  SYNCS.PHASECHK.TRANS64.TRYWAIT P0, [R3+URZ+0xd8], R12 ;  /* 0x0000d80c030075a7 */ /* 0x0022a400080011ff */
[----:B--2---:R-:W-:Y:S05]  /*c620*/  @!P0 NANOSLEEP.SYNCS 0x989680 ;  /* 0x009896800000895d */ /* 0x004fea0003900000 */
[----:B------:R-:W2:Y:S02]  /*c630*/  @!P0 SYNCS.PHASECHK.TRANS64 P0, [R3+URZ+0xd8], R12 ;  /* 0x0000d80c030085a7 */ /* 0x000ea400080010ff */
[----:B--2---:R-:W-:Y:S05]  /*c640*/  @!P0 BRA `(.L_x_196) ;  /* 0xfffffffc00f08947 */ /* 0x004fea000383ffff */
[----:B------:R-:W-:Y:S05]  /*c650*/  BRA `(.L_x_197) ;  /* 0xffffff8400b87947 */ /* 0x000fea000383ffff */
.L_x_100:
[----:B-1----:R-:W-:Y:S07]  /*c660*/  MOV R3, UR7 ;  /* 0x0000000700037c02 */ /* 0x002fee0008000f00 */
.L_x_198:
[----:B-1----:R1:W2:Y:S02]  /*c670*/  SYNCS.PHASECHK.TRANS64.TRYWAIT P0, [R3+URZ+0xe0], R12 ;  /* 0x0000e00c030075a7 */ /* 0x0022a400080011ff */
[----:B--2---:R-:W-:Y:S05]  /*c680*/  @!P0 NANOSLEEP.SYNCS 0x989680 ;  /* 0x009896800000895d */ /* 0x004fea0003900000 */
[----:B------:R-:W2:Y:S02]  /*c690*/  @!P0 SYNCS.PHASECHK.TRANS64 P0, [R3+URZ+0xe0], R12 ;  /* 0x0000e00c030085a7 */ /* 0x000ea400080010ff */
[----:B--2---:R-:W-:Y:S05]  /*c6a0*/  @!P0 BRA `(.L_x_198) ;  /* 0xfffffffc00f08947 */ /* 0x004fea000383ffff */
[----:B------:R-:W-:Y:S05]  /*c6b0*/  BRA `(.L_x_199) ;  /* 0xffffff8800007947 */ /* 0x000fea000383ffff */
.L_x_101:
[----:B------:R-:W-:Y:S07]  /*c6c0*/  MOV R3, UR7 ;  /* 0x0000000700037c02 */ /* 0x000fee0008000f00 */
.L_x_200:
[----:B-1----:R1:W2:Y:S02]  /*c6d0*/  SYNCS.PHASECHK.TRANS64.TRYWAIT P0, [R3+URZ+0xe8], R12 ;  /* 0x0000e80c030075a7 */ /* 0x0022a400080011ff */
[----:B--2---:R-:W-:Y:S05]  /*c6e0*/  @!P0 NANOSLEEP.SYNCS 0x989680 ;  /* 0x009896800000895d */ /* 0x004fea0003900000 */
[----:B------:R-:W2:Y:S02]  /*c6f0*/  @!P0 SYNCS.PHASECHK.TRANS64 P0, [R3+URZ+0xe8], R12 ;  /* 0x0000e80c030085a7 */ /* 0x000ea400080010ff */
[----:B--2---:R-:W-:Y:S05]  /*c700*/  @!P0 BRA `(.L_x_200) ;  /* 0xfffffffc00f08947 */ /* 0x004fea000383ffff */
[----:B------:R-:W-:Y:S05]  /*c710*/  BRA `(.L_x_201) ;  /* 0xffffff8800887947 */ /* 0x000fea000383ffff */
.L_x_103:
[----:B------:R-:W-:-:S07]  /*c720*/  MOV R0, UR7 ;  /* 0x0000000700007c02 */ /* 0x000fce0008000f00 */
.L_x_202:
[----:B-1----:R1:W4:Y:S02]  /*c730*/  SYNCS.PHASECHK.TRANS64.TRYWAIT P0, [R0+URZ+0xd0], R3 ;  /* 0x0000d003000075a7 */ /* 0x00232400080011ff */
[----:B----4-:R-:W-:Y:S05]  /*c740*/  @!P0 NANOSLEEP.SYNCS 0x989680 ;  /* 0x009896800000895d */ /* 0x010fea0003900000 */
[----:B------:R-:W4:Y:S02]  /*c750*/  @!P0 SYNCS.PHASECHK.TRANS64 P0, [R0+URZ+0xd0], R3 ;  /* 0x0000d003000085a7 */ /* 0x000f2400080010ff */
[----:B----4-:R-:W-:Y:S05]  /*c760*/  @!P0 BRA `(.L_x_202) ;  /* 0xfffffffc00f08947 */ /* 0x010fea000383ffff */
[----:B------:R-:W-:Y:S05]  /*c770*/  BRA `(.L_x_203) ;  /* 0xffffff8800f87947 */ /* 0x000fea000383ffff */
.L_x_104:
[----:B-1----:R-:W-:-:S07]  /*c780*/  MOV R0, UR7 ;  /* 0x0000000700007c02 */ /* 0x002fce0008000f00 */
.L_x_204:
[----:B-1----:R1:W4:Y:S02]  /*c790*/  SYNCS.PHASECHK.TRANS64.TRYWAIT P0, [R0+URZ+0xd8], R3 ;  /* 0x0000d803000075a7 */ /* 0x00232400080011ff */
[----:B----4-:R-:W-:Y:S05]  /*c7a0*/  @!P0 NANOSLEEP.SYNCS 0x989680 ;  /* 0x009896800000895d */ /* 0x010fea0003900000 */
[----:B------:R-:W4:Y:S02]  /*c7b0*/  @!P0 SYNCS.PHASECHK.TRANS64 P0, [R0+URZ+0xd8], R3 ;  /* 0x0000d803000085a7 */ /* 0x000f2400080010ff */
[----:B----4-:R-:W-:Y:S05]  /*c7c0*/  @!P0 BRA `(.L_x_204) ;  /* 0xfffffffc00f08947 */ /* 0x010fea000383ffff */
[----:B------:R-:W-:Y:S05]  /*c7d0*/  BRA `(.L_x_205) ;  /* 0xffffff8800e87947 */ /* 0x000fea000383ffff */
.L_x_105:
[----:B-1----:R-:W-:-:S07]  /*c7e0*/  MOV R0, UR7 ;  /* 0x0000000700007c02 */ /* 0x002fce0008000f00 */
.L_x_206:
[----:B-1----:R1:W4:Y:S02]  /*c7f0*/  SYNCS.PHASECHK.TRANS64.TRYWAIT P0, [R0+URZ+0xe0], R3 ;  /* 0x0000e003000075a7 */ /* 0x00232400080011ff */
[----:B----4-:R-:W-:Y:S05]  /*c800*/  @!P0 NANOSLEEP.SYNCS 0x989680 ;  /* 0x009896800000895d */ /* 0x010fea0003900000 */
[----:B------:R-:W4:Y:S02]  /*c810*/  @!P0 SYNCS.PHASECHK.TRANS64 P0, [R0+URZ+0xe0], R3 ;  /* 0x0000e003000085a7 */ /* 0x000f2400080010ff */
[----:B----4-:R-:W-:Y:S05]  /*c820*/  @!P0 BRA `(.L_x_206) ;  /* 0xfffffffc00f08947 */ /* 0x010fea000383ffff */
[----:B------:R-:W-:Y:S05]  /*c830*/  BRA `(.L_x_207) ;  /* 0xffffff8800d87947 */ /* 0x000fea000383ffff */
.L_x_107:
[----:B--2---:R2:W3:Y:S02]  /*c840*/  SYNCS.PHASECHK.TRANS64.TRYWAIT P0, [R0+URZ+0x100], R3 ;  /* 0x00010003000075a7 */ /* 0x0044e400080011ff */
[----:B---3--:R-:W-:Y:S05]  /*c850*/  @!P0 NANOSLEEP.SYNCS 0x989680 ;  /* 0x009896800000895d */ /* 0x008fea0003900000 */
[----:B------:R-:W3:Y:S02]  /*c860*/  @!P0 SYNCS.PHASECHK.TRANS64 P0, [R0+URZ+0x100], R3 ;  /* 0x00010003000085a7 */ /* 0x000ee400080010ff */
[----:B---3--:R-:W-:Y:S05]  /*c870*/  @!P0 BRA `(.L_x_107) ;  /* 0xfffffffc00f08947 */ /* 0x008fea000383ffff */
[----:B------:R-:W-:Y:S05]  /*c880*/  BRA `(.L_x_208) ;  /* 0xffffff8c00a07947 */ /* 0x000fea000383ffff */
.L_x_118:
[----:B-1----:R1:W3:Y:S02]  /*c890*/  SYNCS.PHASECHK.TRANS64.TRYWAIT P1, [R3+URZ+0xb0], R0 ;  /* 0x0000b000030075a7 */ /* 0x0022e400080211ff */
[----:B---3--:R-:W-:Y:S05]  /*c8a0*/  @!P1 NANOSLEEP.SYNCS 0x989680 ;  /* 0x009896800000995d */ /* 0x008fea0003900000 */
[----:B------:R-:W3:Y:S02]  /*c8b0*/  @!P1 SYNCS.PHASECHK.TRANS64 P1, [R3+URZ+0xb0], R0 ;  /* 0x0000b000030095a7 */ /* 0x000ee400080210ff */
[----:B---3--:R-:W-:Y:S05]  /*c8c0*/  @!P1 BRA `(.L_x_118) ;  /* 0xfffffffc00f09947 */ /* 0x008fea000383ffff */
[----:B------:R-:W-:Y:S05]  /*c8d0*/  BRA `(.L_x_117) ;  /* 0xffffff9800c47947 */ /* 0x000fea000383ffff */
.L_x_120:
[----:B-1----:R1:W4:Y:S02]  /*c8e0*/  SYNCS.PHASECHK.TRANS64.TRYWAIT P0, [R191+URZ+0x120], R2 ;  /* 0x00012002bf0075a7 */ /* 0x00232400080011ff */
[----:B----4-:R-:W-:Y:S05]  /*c8f0*/  @!P0 NANOSLEEP.SYNCS 0x989680 ;  /* 0x009896800000895d */ /* 0x010fea0003900000 */
[----:B------:R-:W4:Y:S02]  /*c900*/  @!P0 SYNCS.PHASECHK.TRANS64 P0, [R191+URZ+0x120], R2 ;  /* 0x00012002bf0085a7 */ /* 0x000f2400080010ff */
[----:B----4-:R-:W-:Y:S05]  /*c910*/  @!P0 BRA `(.L_x_120) ;  /* 0xfffffffc00f08947 */ /* 0x010fea000383ffff */
[----:B------:R-:W-:Y:S05]  /*c920*/  BRA `(.L_x_119) ;  /* 0xffffff9c00207947 */ /* 0x000fea000383ffff */
.L_x_129:
[----:B--2---:R2:W3:Y:S02]  /*c930*/  SYNCS.PHASECHK.TRANS64.TRYWAIT P0, [R206+URZ+0xb0], R3 ;  /* 0x0000b003ce0075a7 */ /* 0x0044e400080011ff */
[----:B---3--:R-:W-:Y:S05]  /*c940*/  @!P0 NANOSLEEP.SYNCS 0x989680 ;  /* 0x009896800000895d */ /* 0x008fea0003900000 */
[----:B------:R-:W3:Y:S02]  /*c950*/  @!P0 SYNCS.PHASECHK.TRANS64 P0, [R206+URZ+0xb0], R3 ;  /* 0x0000b003ce0085a7 */ /* 0x000ee400080010ff */
[----:B---3--:R-:W-:Y:S05]  /*c960*/  @!P0 BRA `(.L_x_129) ;  /* 0xfffffffc00f08947 */ /* 0x008fea000383ffff */
[----:B------:R-:W-:Y:S05]  /*c970*/  BRA `(.L_x_128) ;  /* 0xffffffb0002c7947 */ /* 0x000fea000383ffff */
.L_x_138:
[----:B--2---:R2:W3:Y:S02]  /*c980*/  SYNCS.PHASECHK.TRANS64.TRYWAIT P0, [R0+URZ+0xb0], R7 ;  /* 0x0000b007000075a7 */ /* 0x0044e400080011ff */
[----:B---3--:R-:W-:Y:S05]  /*c990*/  @!P0 NANOSLEEP.SYNCS 0x989680 ;  /* 0x009896800000895d */ /* 0x008fea0003900000 */
[----:B------:R-:W3:Y:S02]  /*c9a0*/  @!P0 SYNCS.PHASECHK.TRANS64 P0, [R0+URZ+0xb0], R7 ;  /* 0x0000b007000085a7 */ /* 0x000ee400080010ff */
[----:B---3--:R-:W-:Y:S05]  /*c9b0*/  @!P0 BRA `(.L_x_138) ;  /* 0xfffffffc00f08947 */ /* 0x008fea000383ffff */
[----:B------:R-:W-:Y:S05]  /*c9c0*/  BRA `(.L_x_137) ;  /* 0xffffffc400847947 */ /* 0x000fea000383ffff */
.L_x_147:
[----:B--2---:R2:W3:Y:S02]  /*c9d0*/  SYNCS.PHASECHK.TRANS64.TRYWAIT P0, [R0+URZ+0xb0], R3 ;  /* 0x0000b003000075a7 */ /* 0x0044e400080011ff */
[----:B---3--:R-:W-:Y:S05]  /*c9e0*/  @!P0 NANOSLEEP.SYNCS 0x989680 ;  /* 0x009896800000895d */ /* 0x008fea0003900000 */
[----:B------:R-:W3:Y:S02]  /*c9f0*/  @!P0 SYNCS.PHASECHK.TRANS64 P0, [R0+URZ+0xb0], R3 ;  /* 0x0000b003000085a7 */ /* 0x000ee400080010ff */
[----:B---3--:R-:W-:Y:S05]  /*ca00*/  @!P0 BRA `(.L_x_147) ;  /* 0xfffffffc00f08947 */ /* 0x008fea000383ffff */
[----:B------:R-:W-:Y:S05]  /*ca10*/  BRA `(.L_x_146) ;  /* 0xffffffd800e87947 */ /* 0x000fea000383ffff */
        .weak           $__internal_0_$__cuda_sm10x_tcgen05_guardrail_trap_col_being_dealloced_not_returned_by_alloc
        .type           $__internal_0_$__cuda_sm10x_tcgen05_guardrail_trap_col_being_dealloced_not_returned_by_alloc,@function
        .size           $__internal_0_$__cuda_sm10x_tcgen05_guardrail_trap_col_being_dealloced_not_returned_by_alloc,($__internal_1_$__cuda_sm10x_tcgen05_guardrail_trap_phase_invalid_during_alloc - $__internal_0_$__cuda_sm10x_tcgen05_guardrail_trap_col_being_dealloced_not_returned_by_alloc)
$__internal_0_$__cuda_sm10x_tcgen05_guardrail_trap_col_being_dealloced_not_returned_by_alloc:
[----:B------:R-:W-:Y:S05]  /*ca20*/  BPT.TRAP 0x1 ;  /* 0x000000040000795c */ /* 0x000fea0000300000 */
[----:B------:R-:W-:-:S04]  /*ca30*/  HFMA2 R3, -RZ, RZ, 0, 0 ;  /* 0x00000000ff037431 */ /* 0x000fc800000001ff */
[----:B------:R-:W-:Y:S05]  /*ca40*/  RET.REL.NODEC R2 `(_ZN7cutlass13device_kernelINS_4gemm6kernel13GemmUniversalIN4cute5tupleIJiiiiEEENS1_10collective13CollectiveMmaINS1_35MainloopSm100TmaUmmaWarpSpecializedILi11ELi2ELi2ENS5_IJNS4_1CILi2EEENSA_ILi1EEESC_EEEEENS5_IJNSA_ILi256EEESF_NSA_ILi64EEEEEENS_12float_e5m2_tENS5_IJlSC_lEEESI_SJ_NS4_8TiledMMAINS4_8MMA_AtomIJNS4_10MMA_TraitsINS4_25SM100_MMA_F8F6F4_2x1SM_SSEJSI_SI_fSF_SF_NS4_17integral_constantINS4_4UMMA5MajorELSQ_0EEESR_NSO_INSP_7ScaleInELSS_0EEEST_EEEEEENS4_6LayoutINS5_IJSC_SC_SC_EEENS5_IJNSA_ILi0EEESY_SY_EEEEENS5_IJNS4_10UnderscoreES11_S11_EEEEENS4_18SM100_TMA_2SM_LOADENS4_14ComposedLayoutINS4_7SwizzleILi2ELi4ELi3EEENS4_18smem_ptr_flag_bitsILi8EEENSW_INS5_IJNSA_ILi8EEESG_EEENS5_IJSG_SC_EEEEEEEvNS4_8identityES14_S1E_vS1F_EENS_8epilogue10collective18CollectiveEpilogueINS1H_23Sm100TmaWarpSpecializedILi4ELi2ELi64ELb0ELb0EEEJNS5_IJNSA_ILi128EEESF_SG_EEENS5_IJNSW_IS1M_SC_EENSW_ISG_SC_EEEEESI_SJ_SI_SJ_NS1H_6fusion15FusionCallbacksIS1L_NS1R_17LinearCombinationISI_fSI_fLNS_15FloatRoundStyleE2EEES1N_S1Q_JEEENS4_5SM1004TMEM4LOAD26SM100_TMEM_LOAD_32dp32b64xENS4_13SM90_TMA_LOADES1E_NS4_39AutoVectorizingCopyWithAssumedAlignmentILi128EEENS4_14SM90_TMA_STOREES1E_S23_S23_EEEvvEEEEvNT_6ParamsE) ;  /* 0xffffff34026c7950 */ /* 0x000fea0003c3ffff */
        .weak           $__internal_1_$__cuda_sm10x_tcgen05_guardrail_trap_phase_invalid_during_alloc
        .type           $__internal_1_$__cuda_sm10x_tcgen05_guardrail_trap_phase_invalid_during_alloc,@function
        .size           $__internal_1_$__cuda_sm10x_tcgen05_guardrail_trap_phase_invalid_during_alloc,($__internal_2_$__cuda_sm10x_tcgen05_guardrail_trap_unallocated_columns_being_dealloced - $__internal_1_$__cuda_sm10x_tcgen05_guardrail_trap_phase_invalid_during_alloc)
$__internal_1_$__cuda_sm10x_tcgen05_guardrail_trap_phase_invalid_during_alloc:
[----:B------:R-:W-:Y:S05]  /*ca50*/  BPT.TRAP 0x1 ;  /* 0x000000040000795c */ /* 0x000fea0000300000 */
[----:B------:R-:W-:-:S04]  /*ca60*/  MOV R3, 0x0 ;  /* 0x0000000000037802 */ /* 0x000fc80000000f00 */
[----:B------:R-:W-:Y:S05]  /*ca70*/  RET.REL.NODEC R2 `(_ZN7cutlass13device_kernelINS_4gemm6kernel13GemmUniversalIN4cute5tupleIJiiiiEEENS1_10collective13CollectiveMmaINS1_35MainloopSm100TmaUmmaWarpSpecializedILi11ELi2ELi2ENS5_IJNS4_1CILi2EEENSA_ILi1EEESC_EEEEENS5_IJNSA_ILi256EEESF_NSA_ILi64EEEEEENS_12float_e5m2_tENS5_IJlSC_lEEESI_SJ_NS4_8TiledMMAINS4_8MMA_AtomIJNS4_10MMA_TraitsINS4_25SM100_MMA_F8F6F4_2x1SM_SSEJSI_SI_fSF_SF_NS4_17integral_constantINS4_4UMMA5MajorELSQ_0EEESR_NSO_INSP_7ScaleInELSS_0EEEST_EEEEEENS4_6LayoutINS5_IJSC_SC_SC_EEENS5_IJNSA_ILi0EEESY_SY_EEEEENS5_IJNS4_10UnderscoreES11_S11_EEEEENS4_18SM100_TMA_2SM_LOADENS4_14ComposedLayoutINS4_7SwizzleILi2ELi4ELi3EEENS4_18smem_ptr_flag_bitsILi8EEENSW_INS5_IJNSA_ILi8EEESG_EEENS5_IJSG_SC_EEEEEEEvNS4_8identityES14_S1E_vS1F_EENS_8epilogue10collective18CollectiveEpilogueINS1H_23Sm100TmaWarpSpecializedILi4ELi2ELi64ELb0ELb0EEEJNS5_IJNSA_ILi128EEESF_SG_EEENS5_IJNSW_IS1M_SC_EENSW_ISG_SC_EEEEESI_SJ_SI_SJ_NS1H_6fusion15FusionCallbacksIS1L_NS1R_17LinearCombinationISI_fSI_fLNS_15FloatRoundStyleE2EEES1N_S1Q_JEEENS4_5SM1004TMEM4LOAD26SM100_TMEM_LOAD_32dp32b64xENS4_13SM90_TMA_LOADES1E_NS4_39AutoVectorizingCopyWithAssumedAlignmentILi128EEENS4_14SM90_TMA_STOREES1E_S23_S23_EEEvvEEEEvNT_6ParamsE) ;  /* 0xffffff3402607950 */ /* 0x000fea0003c3ffff */
        .weak           $__internal_2_$__cuda_sm10x_tcgen05_guardrail_trap_unallocated_columns_being_dealloced
        .type           $__internal_2_$__cuda_sm10x_tcgen05_guardrail_trap_unallocated_columns_being_dealloced,@function
        .size           $__internal_2_$__cuda_sm10x_tcgen05_guardrail_trap_unallocated_columns_being_dealloced,(.L_x_210 - $__internal_2_$__cuda_sm10x_tcgen05_guardrail_trap_unallocated_columns_being_dealloced)
$__internal_2_$__cuda_sm10x_tcgen05_guardrail_trap_unallocated_columns_being_dealloced:
[----:B------:R-:W-:Y:S05]  /*ca80*/  BPT.TRAP 0x1 ;  /* 0x000000040000795c */ /* 0x000fea0000300000 */
[----:B------:R-:W-:-:S04]  /*ca90*/  HFMA2 R3, -RZ, RZ, 0, 0 ;  /* 0x00000000ff037431 */ /* 0x000fc800000001ff */
[----:B------:R-:W-:Y:S05]  /*caa0*/  RET.REL.NODEC R2 `(_ZN7cutlass13device_kernelINS_4gemm6kernel13GemmUniversalIN4cute5tupleIJiiiiEEENS1_10collective13CollectiveMmaINS1_35MainloopSm100TmaUmmaWarpSpecializedILi11ELi2ELi2ENS5_IJNS4_1CILi2EEENSA_ILi1EEESC_EEEEENS5_IJNSA_ILi256EEESF_NSA_ILi64EEEEEENS_12float_e5m2_tENS5_IJlSC_lEEESI_SJ_NS4_8TiledMMAINS4_8MMA_AtomIJNS4_10MMA_TraitsINS4_25SM100_MMA_F8F6F4_2x1SM_SSEJSI_SI_fSF_SF_NS4_17integral_constantINS4_4UMMA5MajorELSQ_0EEESR_NSO_INSP_7ScaleInELSS_0EEEST_EEEEEENS4_6LayoutINS5_IJSC_SC_SC_EEENS5_IJNSA_ILi0EEESY_SY_EEEEENS5_IJNS4_10UnderscoreES11_S11_EEEEENS4_18SM100_TMA_2SM_LOADENS4_14ComposedLayoutINS4_7SwizzleILi2ELi4ELi3EEENS4_18smem_ptr_flag_bitsILi8EEENSW_INS5_IJNSA_ILi8EEESG_EEENS5_IJSG_SC_EEEEEEEvNS4_8identityES14_S1E_vS1F_EENS_8epilogue10collective18CollectiveEpilogueINS1H_23Sm100TmaWarpSpecializedILi4ELi2ELi64ELb0ELb0EEEJNS5_IJNSA_ILi128EEESF_SG_EEENS5_IJNSW_IS1M_SC_EENSW_ISG_SC_EEEEESI_SJ_SI_SJ_NS1H_6fusion15FusionCallbacksIS1L_NS1R_17LinearCombinationISI_fSI_fLNS_15FloatRoundStyleE2EEES1N_S1Q_JEEENS4_5SM1004TMEM4LOAD26SM100_TMEM_LOAD_32dp32b64xENS4_13SM90_TMA_LOADES1E_NS4_39AutoVectorizingCopyWithAssumedAlignmentILi128EEENS4_14SM90_TMA_STOREES1E_S23_S23_EEEvvEEEEvNT_6ParamsE) ;  /* 0xffffff3402547950 */ /* 0x000fea0003c3ffff */
.L_x_209:
[----:B------:R-:W-:-:S00]  /*cab0*/  BRA `(.L_x_209) ;  /* 0xfffffffc00fc7947 */ /* 0x000fc0000383ffff */
[----:B------:R-:W-:-:S00]  /*cac0*/  NOP ;  /* 0x0000000000007918 */ /* 0x000fc00000000000 */
        /* <DEDUP_REMOVED lines=11> */
.L_x_210:


//--------------------- .nv.global.init           --------------------------
	.section	.nv.global.init,"aw",@progbits
.nv.global.init:
	.type		$str$27,@object
	.size		$str$27,($str$28 - $str$27)
$str$27:
        /*0000*/ 	.byte	0x28, 0x61, 0x64, 0x64, 0x72, 0x65, 0x73, 0x73, 0x20, 0x26, 0x20, 0x6d, 0x61, 0x73, 0x6b, 0x29
        /*0010*/ 	.byte	0x20, 0x3d, 0x3d, 0x20, 0x30, 0x00
	.type		$str$28,@object
	.size		$str$28,($str$26 - $str$28)
$str$28:
        /*0016*/ 	.byte	0x2f, 0x74, 0x6d, 0x70, 0x2f, 0x63, 0x75, 0x74, 0x6c, 0x61, 0x73, 0x73, 0x5f, 0x73, 0x77, 0x65
        /*0026*/ 	.byte	0x65, 0x70, 0x5f, 0x73, 0x72, 0x63, 0x2f, 0x69, 0x6e, 0x63, 0x6c, 0x75, 0x64, 0x65, 0x2f, 0x63
        /*0036*/ 	.byte	0x75, 0x74, 0x65, 0x2f, 0x70, 0x6f, 0x69, 0x6e, 0x74, 0x65, 0x72, 0x5f, 0x66, 0x6c, 0x61, 0x67
        /*0046*/ 	.byte	0x67, 0x65, 0x64, 0x2e, 0x68, 0x70, 0x70, 0x00
	.type		$str$26,@object
	.size		$str$26,($str$25 - $str$26)
$str$26:
        /*004e*/ 	.byte	0x2f, 0x74, 0x6d, 0x70, 0x2f, 0x63, 0x75, 0x74, 0x6c, 0x61, 0x73, 0x73, 0x5f, 0x73, 0x77, 0x65
        /*005e*/ 	.byte	0x65, 0x70, 0x5f, 0x73, 0x72, 0x63, 0x2f, 0x69, 0x6e, 0x63, 0x6c, 0x75, 0x64, 0x65, 0x2f, 0x63
        /*006e*/ 	.byte	0x75, 0x74, 0x65, 0x2f, 0x61, 0x74, 0x6f, 0x6d, 0x2f, 0x63, 0x6f, 0x70, 0x79, 0x5f, 0x74, 0x72
        /*007e*/ 	.byte	0x61, 0x69, 0x74, 0x73, 0x5f, 0x73, 0x6d, 0x31, 0x30, 0x30, 0x2e, 0x68, 0x70, 0x70, 0x00
	.type		$str$25,@object
	.size		$str$25,(__unnamed_1 - $str$25)
$str$25:
        /*008d*/ 	.byte	0x28, 0x28, 0x75, 0x69, 0x6e, 0x74, 0x33, 0x32, 0x5f, 0x74, 0x28, 0x74, 0x68, 0x72, 0x65, 0x61
        /*009d*/ 	.byte	0x64, 0x49, 0x64, 0x78, 0x2e, 0x78, 0x29, 0x20, 0x2f, 0x20, 0x33, 0x32, 0x29, 0x20, 0x25, 0x20
        /*00ad*/ 	.byte	0x34, 0x29, 0x20, 0x3d, 0x3d, 0x20, 0x28, 0x28, 0x28, 0x74, 0x6d, 0x65, 0x6d, 0x5f, 0x61, 0x64
        /*00bd*/ 	.byte	0x64, 0x72, 0x20, 0x3e, 0x3e, 0x20, 0x31, 0x36, 0x29, 0x20, 0x2f, 0x20, 0x33, 0x32, 0x29, 0x20
        /*00cd*/ 	.byte	0x25, 0x20, 0x34, 0x29, 0x00
	.type		__unnamed_1,@object
	.size		__unnamed_1,(__unnamed_2 - __unnamed_1)
__unnamed_1:
        /*00d2*/ 	.byte	0x61, 0x75, 0x74, 0x6f, 0x20, 0x63, 0x75, 0x74, 0x65, 0x3a, 0x3a, 0x61, 0x73, 0x5f, 0x70, 0x6f
        /* <DEDUP_REMOVED lines=24> */
        /*0262*/ 	.byte	0x43, 0x3c, 0x38, 0x31, 0x39, 0x32, 0x3e, 0x3e, 0x3e, 0x3e, 0x5d, 0x00
	.type		__unnamed_2,@object
	.size		__unnamed_2,(__unnamed_3 - __unnamed_2)
__unnamed_2:
        /* <DEDUP_REMOVED lines=26> */
	.type		__unnamed_3,@object
	.size		__unnamed_3,(.L_3 - __unnamed_3)
__unnamed_3:
        /* <DEDUP_REMOVED lines=42> */
        /*06aa*/ 	.byte	0x3e, 0x3e, 0x3e, 0x3e, 0x5d, 0x00
.L_3:


//--------------------- .nv.shared._ZN7cutlass13device_kernelINS_4gemm6kernel13GemmUniversalIN4cute5tupleIJiiiiEEENS1_10collective13CollectiveMmaINS1_35MainloopSm100TmaUmmaWarpSpecializedILi11ELi2ELi2ENS5_IJNS4_1CILi2EEENSA_ILi1EEESC_EEEEENS5_IJNSA_ILi256EEESF_NSA_ILi64EEEEEENS_12float_e5m2_tENS5_IJlSC_lEEESI_SJ_NS4_8TiledMMAINS4_8MMA_AtomIJNS4_10MMA_TraitsINS4_25SM100_MMA_F8F6F4_2x1SM_SSEJSI_SI_fSF_SF_NS4_17integral_constantINS4_4UMMA5MajorELSQ_0EEESR_NSO_INSP_7ScaleInELSS_0EEEST_EEEEEENS4_6LayoutINS5_IJSC_SC_SC_EEENS5_IJNSA_ILi0EEESY_SY_EEEEENS5_IJNS4_10UnderscoreES11_S11_EEEEENS4_18SM100_TMA_2SM_LOADENS4_14ComposedLayoutINS4_7SwizzleILi2ELi4ELi3EEENS4_18smem_ptr_flag_bitsILi8EEENSW_INS5_IJNSA_ILi8EEESG_EEENS5_IJSG_SC_EEEEEEEvNS4_8identityES14_S1E_vS1F_EENS_8epilogue10collective18CollectiveEpilogueINS1H_23Sm100TmaWarpSpecializedILi4ELi2ELi64ELb0ELb0EEEJNS5_IJNSA_ILi128EEESF_SG_EEENS5_IJNSW_IS1M_SC_EENSW_ISG_SC_EEEEESI_SJ_SI_SJ_NS1H_6fusion15FusionCallbacksIS1L_NS1R_17LinearCombinationISI_fSI_fLNS_15FloatRoundStyleE2EEES1N_S1Q_JEEENS4_5SM1004TMEM4LOAD26SM100_TMEM_LOAD_32dp32b64xENS4_13SM90_TMA_LOADES1E_NS4_39AutoVectorizingCopyWithAssumedAlignmentILi128EEENS4_14SM90_TMA_STOREES1E_S23_S23_EEEvvEEEEvNT_6ParamsE --------------------------
	.section	.nv.shared._ZN7cutlass13device_kernelINS_4gemm6kernel13GemmUniversalIN4cute5tupleIJiiiiEEENS1_10collective13CollectiveMmaINS1_35MainloopSm100TmaUmmaWarpSpecializedILi11ELi2ELi2ENS5_IJNS4_1CILi2EEENSA_ILi1EEESC_EEEEENS5_IJNSA_ILi256EEESF_NSA_ILi64EEEEEENS_12float_e5m2_tENS5_IJlSC_lEEESI_SJ_NS4_8TiledMMAINS4_8MMA_AtomIJNS4_10MMA_TraitsINS4_25SM100_MMA_F8F6F4_2x1SM_SSEJSI_SI_fSF_SF_NS4_17integral_constantINS4_4UMMA5MajorELSQ_0EEESR_NSO_INSP_7ScaleInELSS_0EEEST_EEEEEENS4_6LayoutINS5_IJSC_SC_SC_EEENS5_IJNSA_ILi0EEESY_SY_EEEEENS5_IJNS4_10UnderscoreES11_S11_EEEEENS4_18SM100_TMA_2SM_LOADENS4_14ComposedLayoutINS4_7SwizzleILi2ELi4ELi3EEENS4_18smem_ptr_flag_bitsILi8EEENSW_INS5_IJNSA_ILi8EEESG_EEENS5_IJSG_SC_EEEEEEEvNS4_8identityES14_S1E_vS1F_EENS_8epilogue10collective18CollectiveEpilogueINS1H_23Sm100TmaWarpSpecializedILi4ELi2ELi64ELb0ELb0EEEJNS5_IJNSA_ILi128EEESF_SG_EEENS5_IJNSW_IS1M_SC_EENSW_ISG_SC_EEEEESI_SJ_SI_SJ_NS1H_6fusion15FusionCallbacksIS1L_NS1R_17LinearCombinationISI_fSI_fLNS_15FloatRoundStyleE2EEES1N_S1Q_JEEENS4_5SM1004TMEM4LOAD26SM100_TMEM_LOAD_32dp32b64xENS4_13SM90_TMA_LOADES1E_NS4_39AutoVectorizingCopyWithAssumedAlignmentILi128EEENS4_14SM90_TMA_STOREES1E_S23_S23_EEEvvEEEEvNT_6ParamsE,"aw",@nobits
	.sectionflags	@""
	.align	16
	.zero		1024


//--------------------- .nv.shared.reserved.0     --------------------------
	.section	.nv.shared.reserved.0,"aw",@nobits
	.weak		__nv_reservedSMEM_offset_0_alias
	.size		__nv_reservedSMEM_offset_0_alias, 0, 64
	.other		__nv_reservedSMEM_offset_0_alias,@"STO_CUDA_RESERVED_SHARED STV_DEFAULT"
__nv_reservedSMEM_offset_0_alias:
	.zero		0
.nv.shared.reserved.0:
	.zero		64
	.weak		__nv_reservedSMEM_tcgen05_partition
	.type		__nv_reservedSMEM_tcgen05_partition,@object
	.size		__nv_reservedSMEM_tcgen05_partition,(.L_0 - __nv_reservedSMEM_tcgen05_partition)
__nv_reservedSMEM_tcgen05_partition:
	.zero		32
.L_0:


//--------------------- .nv.global                --------------------------
	.section	.nv.global,"aw",@nobits
.nv.global:
	.type		_ZN39_INTERNAL_30715d32_4_k_cu_19d07e1c_85274cute1_E,@object
	.size		_ZN39_INTERNAL_30715d32_4_k_cu_19d07e1c_85274cute1_E,(_ZN39_INTERNAL_30715d32_4_k_cu_19d07e1c_85274cuda3std3__45__cpo6cbeginE - _ZN39_INTERNAL_30715d32_4_k_cu_19d07e1c_85274cute1_E)
_ZN39_INTERNAL_30715d32_4_k_cu_19d07e1c_85274cute1_E:
	.zero		1
	.type		_ZN39_INTERNAL_30715d32_4_k_cu_19d07e1c_85274cuda3std3__45__cpo6cbeginE,@object
	.size		_ZN39_INTERNAL_30715d32_4_k_cu_19d07e1c_85274cuda3std3__45__cpo6cbeginE,(_ZN39_INTERNAL_30715d32_4_k_cu_19d07e1c_85274cuda3std3__48in_placeE - _ZN39_INTERNAL_30715d32_4_k_cu_19d07e1c_85274cuda3std3__45__cpo6cbeginE)
_ZN39_INTERNAL_30715d32_4_k_cu_19d07e1c_85274cuda3std3__45__cpo6cbeginE:
	.zero		1
	.type		_ZN39_INTERNAL_30715d32_4_k_cu_19d07e1c_85274cuda3std3__48in_placeE,@object
	.size		_ZN39_INTERNAL_30715d32_4_k_cu_19d07e1c_85274cuda3std3__48in_placeE,(_ZN39_INTERNAL_30715d32_4_k_cu_19d07e1c_85274cuda3std6ranges3__45__cpo9iter_moveE - _ZN39_INTERNAL_30715d32_4_k_cu_19d07e1c_85274cuda3std3__48in_placeE)
_ZN39_INTERNAL_30715d32_4_k_cu_19d07e1c_85274cuda3std3__48in_placeE:
	.zero		1
	.type		_ZN39_INTERNAL_30715d32_4_k_cu_19d07e1c_85274cuda3std6ranges3__45__cpo9iter_moveE,@object
	.size		_ZN39_INTERNAL_30715d32_4_k_cu_19d07e1c_85274cuda3std6ranges3__45__cpo9iter_moveE,(_ZN39_INTERNAL_30715d32_4_k_cu_19d07e1c_85274cuda3std3__45__cpo5beginE - _ZN39_INTERNAL_30715d32_4_k_cu_19d07e1c_85274cuda3std6ranges3__45__cpo9iter_moveE)
_ZN39_INTERNAL_30715d32_4_k_cu_19d07e1c_85274cuda3std6ranges3__45__cpo9iter_moveE:
	.zero		1
	.type		_ZN39_INTERNAL_30715d32_4_k_cu_19d07e1c_85274cuda3std3__45__cpo5beginE,@object
	.size		_ZN39_INTERNAL_30715d32_4_k_cu_19d07e1c_85274cuda3std3__45__cpo5beginE,(_ZN39_INTERNAL_30715d32_4_k_cu_19d07e1c_85274cuda3std3__441_GLOBAL__N__30715d32_4_k_cu_19d07e1c_85276ignoreE - _ZN39_INTERNAL_30715d32_4_k_cu_19d07e1c_85274cuda3std3__45__cpo5beginE)
_ZN39_INTERNAL_30715d32_4_k_cu_19d07e1c_85274cuda3std3__45__cpo5beginE:
	.zero		1
	.type		_ZN39_INTERNAL_30715d32_4_k_cu_19d07e1c_85274cuda3std3__441_GLOBAL__N__30715d32_4_k_cu_19d07e1c_85276ignoreE,@object
	.size		_ZN39_INTERNAL_30715d32_4_k_cu_19d07e1c_85274cuda3std3__441_GLOBAL__N__30715d32_4_k_cu_19d07e1c_85276ignoreE,(_ZN39_INTERNAL_30715d32_4_k_cu_19d07e1c_85274cute7productE - _ZN39_INTERNAL_30715d32_4_k_cu_19d07e1c_85274cuda3std3__441_GLOBAL__N__30715d32_4_k_cu_19d07e1c_85276ignoreE)
_ZN39_INTERNAL_30715d32_4_k_cu_19d07e1c_85274cuda3std3__441_GLOBAL__N__30715d32_4_k_cu_19d07e1c_85276ignoreE:
	.zero		1
	.type		_ZN39_INTERNAL_30715d32_4_k_cu_19d07e1c_85274cute7productE,@object
	.size		_ZN39_INTERNAL_30715d32_4_k_cu_19d07e1c_85274cute7productE,(_ZN39_INTERNAL_30715d32_4_k_cu_19d07e1c_85274cuda3std3__45__cpo3endE - _ZN39_INTERNAL_30715d32_4_k_cu_19d07e1c_85274cute7productE)
_ZN39_INTERNAL_30715d32_4_k_cu_19d07e1c_85274cute7productE:
	.zero		1
	.type		_ZN39_INTERNAL_30715d32_4_k_cu_19d07e1c_85274cuda3std3__45__cpo3endE,@object
	.size		_ZN39_INTERNAL_30715d32_4_k_cu_19d07e1c_85274cuda3std3__45__cpo3endE,(_ZN39_INTERNAL_30715d32_4_k_cu_19d07e1c_85274cuda3std3__419piecewise_constructE - _ZN39_INTERNAL_30715d32_4_k_cu_19d07e1c_85274cuda3std3__45__cpo3endE)
_ZN39_INTERNAL_30715d32_4_k_cu_19d07e1c_85274cuda3std3__45__cpo3endE:
	.zero		1
	.type		_ZN39_INTERNAL_30715d32_4_k_cu_19d07e1c_85274cuda3std3__419piecewise_constructE,@object
	.size		_ZN39_INTERNAL_30715d32_4_k_cu_19d07e1c_85274cuda3std3__419piecewise_constructE,(_ZN39_INTERNAL_30715d32_4_k_cu_19d07e1c_85274cuda3std3__45__cpo4cendE - _ZN39_INTERNAL_30715d32_4_k_cu_19d07e1c_85274cuda3std3__419piecewise_constructE)
_ZN39_INTERNAL_30715d32_4_k_cu_19d07e1c_85274cuda3std3__419piecewise_constructE:
	.zero		1
	.type		_ZN39_INTERNAL_30715d32_4_k_cu_19d07e1c_85274cuda3std3__45__cpo4cendE,@object
	.size		_ZN39_INTERNAL_30715d32_4_k_cu_19d07e1c_85274cuda3std3__45__cpo4cendE,(_ZN39_INTERNAL_30715d32_4_k_cu_19d07e1c_85274cuda3std6ranges3__45__cpo4swapE - _ZN39_INTERNAL_30715d32_4_k_cu_19d07e1c_85274cuda3std3__45__cpo4cendE)
_ZN39_INTERNAL_30715d32_4_k_cu_19d07e1c_85274cuda3std3__45__cpo4cendE:
	.zero		1
	.type		_ZN39_INTERNAL_30715d32_4_k_cu_19d07e1c_85274cuda3std6ranges3__45__cpo4swapE,@object
	.size		_ZN39_INTERNAL_30715d32_4_k_cu_19d07e1c_85274cuda3std6ranges3__45__cpo4swapE,(.L_11 - _ZN39_INTERNAL_30715d32_4_k_cu_19d07e1c_85274cuda3std6ranges3__45__cpo4swapE)
_ZN39_INTERNAL_30715d32_4_k_cu_19d07e1c_85274cuda3std6ranges3__45__cpo4swapE:
	.zero		1
.L_11:


//--------------------- .nv.constant0._ZN7cutlass13device_kernelINS_4gemm6kernel13GemmUniversalIN4cute5tupleIJiiiiEEENS1_10collective13CollectiveMmaINS1_35MainloopSm100TmaUmmaWarpSpecializedILi11ELi2ELi2ENS5_IJNS4_1CILi2EEENSA_ILi1EEESC_EEEEENS5_IJNSA_ILi256EEESF_NSA_ILi64EEEEEENS_12float_e5m2_tENS5_IJlSC_lEEESI_SJ_NS4_8TiledMMAINS4_8MMA_AtomIJNS4_10MMA_TraitsINS4_25SM100_MMA_F8F6F4_2x1SM_SSEJSI_SI_fSF_SF_NS4_17integral_constantINS4_4UMMA5MajorELSQ_0EEESR_NSO_INSP_7ScaleInELSS_0EEEST_EEEEEENS4_6LayoutINS5_IJSC_SC_SC_EEENS5_IJNSA_ILi0EEESY_SY_EEEEENS5_IJNS4_10UnderscoreES11_S11_EEEEENS4_18SM100_TMA_2SM_LOADENS4_14ComposedLayoutINS4_7SwizzleILi2ELi4ELi3EEENS4_18smem_ptr_flag_bitsILi8EEENSW_INS5_IJNSA_ILi8EEESG_EEENS5_IJSG_SC_EEEEEEEvNS4_8identityES14_S1E_vS1F_EENS_8epilogue10collective18CollectiveEpilogueINS1H_23Sm100TmaWarpSpecializedILi4ELi2ELi64ELb0ELb0EEEJNS5_IJNSA_ILi128EEESF_SG_EEENS5_IJNSW_IS1M_SC_EENSW_ISG_SC_EEEEESI_SJ_SI_SJ_NS1H_6fusion15FusionCallbacksIS1L_NS1R_17LinearCombinationISI_fSI_fLNS_15FloatRoundStyleE2EEES1N_S1Q_JEEENS4_5SM1004TMEM4LOAD26SM100_TMEM_LOAD_32dp32b64xENS4_13SM90_TMA_LOADES1E_NS4_39AutoVectorizingCopyWithAssumedAlignmentILi128EEENS4_14SM90_TMA_STOREES1E_S23_S23_EEEvvEEEEvNT_6ParamsE --------------------------
	.section	.nv.constant0._ZN7cutlass13device_kernelINS_4gemm6kernel13GemmUniversalIN4cute5tupleIJiiiiEEENS1_10collective13CollectiveMmaINS1_35MainloopSm100TmaUmmaWarpSpecializedILi11ELi2ELi2ENS5_IJNS4_1CILi2EEENSA_ILi1EEESC_EEEEENS5_IJNSA_ILi256EEESF_NSA_ILi64EEEEEENS_12float_e5m2_tENS5_IJlSC_lEEESI_SJ_NS4_8TiledMMAINS4_8MMA_AtomIJNS4_10MMA_TraitsINS4_25SM100_MMA_F8F6F4_2x1SM_SSEJSI_SI_fSF_SF_NS4_17integral_constantINS4_4UMMA5MajorELSQ_0EEESR_NSO_INSP_7ScaleInELSS_0EEEST_EEEEEENS4_6LayoutINS5_IJSC_SC_SC_EEENS5_IJNSA_ILi0EEESY_SY_EEEEENS5_IJNS4_10UnderscoreES11_S11_EEEEENS4_18SM100_TMA_2SM_LOADENS4_14ComposedLayoutINS4_7SwizzleILi2ELi4ELi3EEENS4_18smem_ptr_flag_bitsILi8EEENSW_INS5_IJNSA_ILi8EEESG_EEENS5_IJSG_SC_EEEEEEEvNS4_8identityES14_S1E_vS1F_EENS_8epilogue10collective18CollectiveEpilogueINS1H_23Sm100TmaWarpSpecializedILi4ELi2ELi64ELb0ELb0EEEJNS5_IJNSA_ILi128EEESF_SG_EEENS5_IJNSW_IS1M_SC_EENSW_ISG_SC_EEEEESI_SJ_SI_SJ_NS1H_6fusion15FusionCallbacksIS1L_NS1R_17LinearCombinationISI_fSI_fLNS_15FloatRoundStyleE2EEES1N_S1Q_JEEENS4_5SM1004TMEM4LOAD26SM100_TMEM_LOAD_32dp32b64xENS4_13SM90_TMA_LOADES1E_NS4_39AutoVectorizingCopyWithAssumedAlignmentILi128EEENS4_14SM90_TMA_STOREES1E_S23_S23_EEEvvEEEEvNT_6ParamsE,"a",@progbits
	.sectionflags	@""
	.align	4
.nv.constant0._ZN7cutlass13device_kernelINS_4gemm6kernel13GemmUniversalIN4cute5tupleIJiiiiEEENS1_10collective13CollectiveMmaINS1_35MainloopSm100TmaUmmaWarpSpecializedILi11ELi2ELi2ENS5_IJNS4_1CILi2EEENSA_ILi1EEESC_EEEEENS5_IJNSA_ILi256EEESF_NSA_ILi64EEEEEENS_12float_e5m2_tENS5_IJlSC_lEEESI_SJ_NS4_8TiledMMAINS4_8MMA_AtomIJNS4_10MMA_TraitsINS4_25SM100_MMA_F8F6F4_2x1SM_SSEJSI_SI_fSF_SF_NS4_17integral_constantINS4_4UMMA5MajorELSQ_0EEESR_NSO_INSP_7ScaleInELSS_0EEEST_EEEEEENS4_6LayoutINS5_IJSC_SC_SC_EEENS5_IJNSA_ILi0EEESY_SY_EEEEENS5_IJNS4_10UnderscoreES11_S11_EEEEENS4_18SM100_TMA_2SM_LOADENS4_14ComposedLayoutINS4_7SwizzleILi2ELi4ELi3EEENS4_18smem_ptr_flag_bitsILi8EEENSW_INS5_IJNSA_ILi8EEESG_EEENS5_IJSG_SC_EEEEEEEvNS4_8identityES14_S1E_vS1F_EENS_8epilogue10collective18CollectiveEpilogueINS1H_23Sm100TmaWarpSpecializedILi4ELi2ELi64ELb0ELb0EEEJNS5_IJNSA_ILi128EEESF_SG_EEENS5_IJNSW_IS1M_SC_EENSW_ISG_SC_EEEEESI_SJ_SI_SJ_NS1H_6fusion15FusionCallbacksIS1L_NS1R_17LinearCombinationISI_fSI_fLNS_15FloatRoundStyleE2EEES1N_S1Q_JEEENS4_5SM1004TMEM4LOAD26SM100_TMEM_LOAD_32dp32b64xENS4_13SM90_TMA_LOADES1E_NS4_39AutoVectorizingCopyWithAssumedAlignmentILi128EEENS4_14SM90_TMA_STOREES1E_S23_S23_EEEvvEEEEvNT_6ParamsE:
	.zero		2944


//--------------------- SYMBOLS --------------------------

	.type		.nv.reservedSmem.offset0,@object
	.size		.nv.reservedSmem.offset0,0x4
	.type		.nv.reservedSmem.cap,@object
	.size		.nv.reservedSmem.cap,0x4
	.type		__assertfail,@function
